//
// Generated by NVIDIA NVVM Compiler
//
// Compiler Build ID: CL-36424714
// Cuda compilation tools, release 13.0, V13.0.88
// Based on NVVM 20.0.0
//

.version 9.0
.target sm_100
.address_size 64

	// .globl	_Z9meanShiftPdS_
// _ZZ9meanShiftPdS_E1x has been demoted
// _ZZ9meanShiftPdS_E11denominator has been demoted
// _ZZ9meanShiftPdS_E9numerator has been demoted

.visible .entry _Z9meanShiftPdS_(
	.param .u64 .ptr .align 1 _Z9meanShiftPdS__param_0,
	.param .u64 .ptr .align 1 _Z9meanShiftPdS__param_1
)
{
	.reg .pred 	%p<26>;
	.reg .b32 	%r<84>;
	.reg .b32 	%f<3>;
	.reg .b64 	%rd<11>;
	.reg .b64 	%fd<191>;
	// demoted variable
	.shared .align 8 .b8 _ZZ9meanShiftPdS_E1x[9600];
	// demoted variable
	.shared .align 8 .b8 _ZZ9meanShiftPdS_E11denominator[4800];
	// demoted variable
	.shared .align 8 .b8 _ZZ9meanShiftPdS_E9numerator[9600];
	ld.param.u64 	%rd2, [_Z9meanShiftPdS__param_0];
	mov.u32 	%r30, %ctaid.x;
	shl.b32 	%r1, %r30, 1;
	mov.u32 	%r2, %tid.x;
	shl.b32 	%r31, %r2, 1;
	cvta.to.global.u64 	%rd3, %rd2;
	mul.wide.u32 	%rd4, %r31, 8;
	add.s64 	%rd5, %rd3, %rd4;
	ld.global.f64 	%fd15, [%rd5];
	mov.u32 	%r32, _ZZ9meanShiftPdS_E1x;
	shl.b32 	%r33, %r2, 4;
	add.s32 	%r3, %r32, %r33;
	st.shared.f64 	[%r3], %fd15;
	ld.global.f64 	%fd16, [%rd5+8];
	st.shared.f64 	[%r3+8], %fd16;
	bar.sync 	0;
	shl.b32 	%r34, %r30, 4;
	add.s32 	%r35, %r32, %r34;
	ld.shared.f64 	%fd189, [%r35];
	ld.shared.f64 	%fd188, [%r35+8];
	mov.f64 	%fd17, 0d7FF0000000000000;
	{
	.reg .b32 %temp; 
	mov.b64 	{%temp, %r4}, %fd17;
	}
	shl.b32 	%r36, %r2, 3;
	mov.u32 	%r37, _ZZ9meanShiftPdS_E11denominator;
	add.s32 	%r5, %r37, %r36;
	mov.u32 	%r38, _ZZ9meanShiftPdS_E9numerator;
	add.s32 	%r6, %r38, %r33;
	add.s32 	%r7, %r5, %r36;
	shl.b32 	%r39, %r2, 5;
	add.s32 	%r40, %r38, %r39;
	add.s32 	%r8, %r40, 16;
	add.s32 	%r9, %r6, %r33;
	add.s32 	%r10, %r7, %r33;
	add.s32 	%r41, %r39, %r8;
	add.s32 	%r11, %r41, 16;
	add.s32 	%r12, %r9, %r39;
	shl.b32 	%r42, %r2, 6;
	add.s32 	%r13, %r10, %r39;
	add.s32 	%r43, %r42, %r11;
	add.s32 	%r14, %r43, 32;
	add.s32 	%r15, %r12, %r42;
	shl.b32 	%r44, %r2, 7;
	add.s32 	%r45, %r13, %r42;
	add.s32 	%r46, %r44, %r14;
	add.s32 	%r16, %r46, 64;
	add.s32 	%r17, %r15, %r44;
	shl.b32 	%r47, %r2, 8;
	add.s32 	%r18, %r45, %r44;
	add.s32 	%r48, %r47, %r16;
	add.s32 	%r19, %r48, 128;
	add.s32 	%r20, %r17, %r47;
	shl.b32 	%r49, %r2, 9;
	add.s32 	%r21, %r18, %r47;
	add.s32 	%r50, %r49, %r19;
	add.s32 	%r22, %r50, 256;
	add.s32 	%r23, %r20, %r49;
	shl.b32 	%r51, %r2, 10;
	add.s32 	%r24, %r21, %r49;
	add.s32 	%r52, %r51, %r22;
	add.s32 	%r25, %r52, 512;
	add.s32 	%r26, %r23, %r51;
$L__BB0_1:
	ld.shared.f64 	%fd5, [%r3];
	sub.f64 	%fd18, %fd189, %fd5;
	ld.shared.f64 	%fd6, [%r3+8];
	sub.f64 	%fd19, %fd188, %fd6;
	abs.f64 	%fd20, %fd18;
	abs.f64 	%fd21, %fd19;
	max.f64 	%fd22, %fd21, %fd20;
	{
	.reg .b32 %temp; 
	mov.b64 	{%temp, %r53}, %fd22;
	}
	and.b32  	%r55, %r53, -4194304;
	xor.b32  	%r56, %r55, 2144337920;
	mov.b32 	%r57, 0;
	mov.b64 	%fd23, {%r57, %r56};
	mul.f64 	%fd24, %fd22, %fd23;
	mul.f64 	%fd25, %fd23, %fd20;
	setp.eq.f64 	%p1, %fd25, %fd24;
	fma.rn.f64 	%fd26, %fd25, %fd25, 0d0000000000000000;
	selp.f64 	%fd27, 0d0000000000000000, %fd26, %p1;
	mul.f64 	%fd28, %fd23, %fd21;
	setp.neu.f64 	%p3, %fd28, %fd24;
	fma.rn.f64 	%fd29, %fd28, %fd28, %fd27;
	selp.f64 	%fd30, %fd29, %fd27, %p1;
	selp.f64 	%fd31, %fd29, %fd30, %p3;
	fma.rn.f64 	%fd32, %fd24, %fd24, %fd31;
	min.f64 	%fd33, %fd32, 0d7FEFFFFFFFFFFFFF;
	rsqrt.approx.ftz.f64 	%fd34, %fd33;
	mul.rn.f64 	%fd35, %fd34, %fd34;
	neg.f64 	%fd36, %fd35;
	fma.rn.f64 	%fd37, %fd33, %fd36, 0d3FF0000000000000;
	fma.rn.f64 	%fd38, %fd37, 0d3FD8000000000000, 0d3FE0000000000000;
	mul.rn.f64 	%fd39, %fd37, %fd34;
	fma.rn.f64 	%fd40, %fd38, %fd39, %fd34;
	mul.f64 	%fd41, %fd32, %fd40;
	or.b32  	%r58, %r55, 1048576;
	mov.b64 	%fd42, {%r57, %r58};
	mul.f64 	%fd43, %fd42, %fd41;
	setp.neu.f64 	%p4, %fd31, 0d0000000000000000;
	setp.lt.u32 	%p5, %r53, %r4;
	selp.f64 	%fd44, %fd43, %fd22, %p5;
	selp.f64 	%fd7, %fd44, %fd22, %p4;
	setp.gtu.f64 	%p6, %fd7, 0d3FF0000000000000;
	@%p6 bra 	$L__BB0_6;
	mul.f64 	%fd45, %fd7, %fd7;
	mul.f64 	%fd8, %fd45, 0dBFE0000000000000;
	fma.rn.f64 	%fd46, %fd8, 0d3FF71547652B82FE, 0d4338000000000000;
	{
	.reg .b32 %temp; 
	mov.b64 	{%r27, %temp}, %fd46;
	}
	mov.f64 	%fd47, 0dC338000000000000;
	add.rn.f64 	%fd48, %fd46, %fd47;
	fma.rn.f64 	%fd49, %fd48, 0dBFE62E42FEFA39EF, %fd8;
	fma.rn.f64 	%fd50, %fd48, 0dBC7ABC9E3B39803F, %fd49;
	fma.rn.f64 	%fd51, %fd50, 0d3E5ADE1569CE2BDF, 0d3E928AF3FCA213EA;
	fma.rn.f64 	%fd52, %fd51, %fd50, 0d3EC71DEE62401315;
	fma.rn.f64 	%fd53, %fd52, %fd50, 0d3EFA01997C89EB71;
	fma.rn.f64 	%fd54, %fd53, %fd50, 0d3F2A01A014761F65;
	fma.rn.f64 	%fd55, %fd54, %fd50, 0d3F56C16C1852B7AF;
	fma.rn.f64 	%fd56, %fd55, %fd50, 0d3F81111111122322;
	fma.rn.f64 	%fd57, %fd56, %fd50, 0d3FA55555555502A1;
	fma.rn.f64 	%fd58, %fd57, %fd50, 0d3FC5555555555511;
	fma.rn.f64 	%fd59, %fd58, %fd50, 0d3FE000000000000B;
	fma.rn.f64 	%fd60, %fd59, %fd50, 0d3FF0000000000000;
	fma.rn.f64 	%fd61, %fd60, %fd50, 0d3FF0000000000000;
	{
	.reg .b32 %temp; 
	mov.b64 	{%r28, %temp}, %fd61;
	}
	{
	.reg .b32 %temp; 
	mov.b64 	{%temp, %r29}, %fd61;
	}
	shl.b32 	%r59, %r27, 20;
	add.s32 	%r60, %r59, %r29;
	mov.b64 	%fd190, {%r28, %r60};
	{
	.reg .b32 %temp; 
	mov.b64 	{%temp, %r61}, %fd8;
	}
	mov.b32 	%f2, %r61;
	abs.f32 	%f1, %f2;
	setp.lt.f32 	%p7, %f1, 0f4086232B;
	@%p7 bra 	$L__BB0_5;
	setp.lt.f64 	%p8, %fd8, 0d0000000000000000;
	add.f64 	%fd62, %fd8, 0d7FF0000000000000;
	selp.f64 	%fd190, 0d0000000000000000, %fd62, %p8;
	setp.geu.f32 	%p9, %f1, 0f40874800;
	@%p9 bra 	$L__BB0_5;
	shr.u32 	%r62, %r27, 31;
	add.s32 	%r63, %r27, %r62;
	shr.s32 	%r64, %r63, 1;
	shl.b32 	%r65, %r64, 20;
	add.s32 	%r66, %r29, %r65;
	mov.b64 	%fd63, {%r28, %r66};
	sub.s32 	%r67, %r27, %r64;
	shl.b32 	%r68, %r67, 20;
	add.s32 	%r69, %r68, 1072693248;
	mov.b32 	%r70, 0;
	mov.b64 	%fd64, {%r70, %r69};
	mul.f64 	%fd190, %fd64, %fd63;
$L__BB0_5:
	st.shared.f64 	[%r5], %fd190;
	mul.f64 	%fd65, %fd190, %fd5;
	st.shared.f64 	[%r6], %fd65;
	mul.f64 	%fd66, %fd190, %fd6;
	st.shared.f64 	[%r6+8], %fd66;
	bra.uni 	$L__BB0_7;
$L__BB0_6:
	mov.b64 	%rd6, 0;
	st.shared.u64 	[%r5], %rd6;
	st.shared.u64 	[%r6], %rd6;
	st.shared.u64 	[%r6+8], %rd6;
$L__BB0_7:
	setp.gt.u32 	%p10, %r2, 299;
	bar.sync 	0;
	@%p10 bra 	$L__BB0_9;
	ld.shared.f64 	%fd67, [%r7+8];
	ld.shared.f64 	%fd68, [%r7];
	add.f64 	%fd69, %fd67, %fd68;
	st.shared.f64 	[%r7], %fd69;
	ld.shared.f64 	%fd70, [%r8];
	ld.shared.f64 	%fd71, [%r9];
	add.f64 	%fd72, %fd70, %fd71;
	st.shared.f64 	[%r9], %fd72;
	ld.shared.f64 	%fd73, [%r8+8];
	ld.shared.f64 	%fd74, [%r9+8];
	add.f64 	%fd75, %fd73, %fd74;
	st.shared.f64 	[%r9+8], %fd75;
$L__BB0_9:
	setp.gt.u32 	%p11, %r2, 149;
	bar.sync 	0;
	@%p11 bra 	$L__BB0_11;
	ld.shared.f64 	%fd76, [%r10+16];
	ld.shared.f64 	%fd77, [%r10];
	add.f64 	%fd78, %fd76, %fd77;
	st.shared.f64 	[%r10], %fd78;
	ld.shared.f64 	%fd79, [%r11];
	ld.shared.f64 	%fd80, [%r12];
	add.f64 	%fd81, %fd79, %fd80;
	st.shared.f64 	[%r12], %fd81;
	ld.shared.f64 	%fd82, [%r11+8];
	ld.shared.f64 	%fd83, [%r12+8];
	add.f64 	%fd84, %fd82, %fd83;
	st.shared.f64 	[%r12+8], %fd84;
$L__BB0_11:
	setp.gt.u32 	%p12, %r2, 74;
	bar.sync 	0;
	@%p12 bra 	$L__BB0_13;
	ld.shared.f64 	%fd85, [%r13+32];
	ld.shared.f64 	%fd86, [%r13];
	add.f64 	%fd87, %fd85, %fd86;
	st.shared.f64 	[%r13], %fd87;
	ld.shared.f64 	%fd88, [%r14];
	ld.shared.f64 	%fd89, [%r15];
	add.f64 	%fd90, %fd88, %fd89;
	st.shared.f64 	[%r15], %fd90;
	ld.shared.f64 	%fd91, [%r14+8];
	ld.shared.f64 	%fd92, [%r15+8];
	add.f64 	%fd93, %fd91, %fd92;
	st.shared.f64 	[%r15+8], %fd93;
$L__BB0_13:
	setp.gt.u32 	%p13, %r2, 36;
	bar.sync 	0;
	@%p13 bra 	$L__BB0_15;
	shl.b32 	%r71, %r2, 6;
	add.s32 	%r72, %r13, %r71;
	ld.shared.f64 	%fd94, [%r72+64];
	ld.shared.f64 	%fd95, [%r72];
	add.f64 	%fd96, %fd94, %fd95;
	st.shared.f64 	[%r72], %fd96;
	ld.shared.f64 	%fd97, [%r16];
	ld.shared.f64 	%fd98, [%r17];
	add.f64 	%fd99, %fd97, %fd98;
	st.shared.f64 	[%r17], %fd99;
	ld.shared.f64 	%fd100, [%r16+8];
	ld.shared.f64 	%fd101, [%r17+8];
	add.f64 	%fd102, %fd100, %fd101;
	st.shared.f64 	[%r17+8], %fd102;
$L__BB0_15:
	setp.gt.u32 	%p14, %r2, 18;
	bar.sync 	0;
	@%p14 bra 	$L__BB0_17;
	ld.shared.f64 	%fd103, [%r18+128];
	ld.shared.f64 	%fd104, [%r18];
	add.f64 	%fd105, %fd103, %fd104;
	st.shared.f64 	[%r18], %fd105;
	ld.shared.f64 	%fd106, [%r19];
	ld.shared.f64 	%fd107, [%r20];
	add.f64 	%fd108, %fd106, %fd107;
	st.shared.f64 	[%r20], %fd108;
	ld.shared.f64 	%fd109, [%r19+8];
	ld.shared.f64 	%fd110, [%r20+8];
	add.f64 	%fd111, %fd109, %fd110;
	st.shared.f64 	[%r20+8], %fd111;
$L__BB0_17:
	setp.gt.u32 	%p15, %r2, 8;
	bar.sync 	0;
	@%p15 bra 	$L__BB0_19;
	ld.shared.f64 	%fd112, [%r21+256];
	ld.shared.f64 	%fd113, [%r21];
	add.f64 	%fd114, %fd112, %fd113;
	st.shared.f64 	[%r21], %fd114;
	ld.shared.f64 	%fd115, [%r22];
	ld.shared.f64 	%fd116, [%r23];
	add.f64 	%fd117, %fd115, %fd116;
	st.shared.f64 	[%r23], %fd117;
	ld.shared.f64 	%fd118, [%r22+8];
	ld.shared.f64 	%fd119, [%r23+8];
	add.f64 	%fd120, %fd118, %fd119;
	st.shared.f64 	[%r23+8], %fd120;
$L__BB0_19:
	setp.gt.u32 	%p16, %r2, 4;
	bar.sync 	0;
	@%p16 bra 	$L__BB0_21;
	ld.shared.f64 	%fd121, [%r24+512];
	ld.shared.f64 	%fd122, [%r24];
	add.f64 	%fd123, %fd121, %fd122;
	st.shared.f64 	[%r24], %fd123;
	ld.shared.f64 	%fd124, [%r25];
	ld.shared.f64 	%fd125, [%r26];
	add.f64 	%fd126, %fd124, %fd125;
	st.shared.f64 	[%r26], %fd126;
	ld.shared.f64 	%fd127, [%r25+8];
	ld.shared.f64 	%fd128, [%r26+8];
	add.f64 	%fd129, %fd127, %fd128;
	st.shared.f64 	[%r26+8], %fd129;
$L__BB0_21:
	setp.gt.u32 	%p17, %r2, 1;
	bar.sync 	0;
	@%p17 bra 	$L__BB0_23;
	shl.b32 	%r73, %r2, 10;
	add.s32 	%r74, %r24, %r73;
	ld.shared.f64 	%fd130, [%r74+1024];
	ld.shared.f64 	%fd131, [%r74];
	add.f64 	%fd132, %fd130, %fd131;
	st.shared.f64 	[%r74], %fd132;
	shl.b32 	%r75, %r2, 11;
	add.s32 	%r76, %r75, %r25;
	ld.shared.f64 	%fd133, [%r76+1024];
	add.s32 	%r77, %r26, %r75;
	ld.shared.f64 	%fd134, [%r77];
	add.f64 	%fd135, %fd133, %fd134;
	st.shared.f64 	[%r77], %fd135;
	ld.shared.f64 	%fd136, [%r76+1032];
	ld.shared.f64 	%fd137, [%r77+8];
	add.f64 	%fd138, %fd136, %fd137;
	st.shared.f64 	[%r77+8], %fd138;
$L__BB0_23:
	setp.ne.s32 	%p18, %r2, 0;
	bar.sync 	0;
	@%p18 bra 	$L__BB0_25;
	ld.shared.f64 	%fd139, [_ZZ9meanShiftPdS_E11denominator+2048];
	ld.shared.f64 	%fd140, [_ZZ9meanShiftPdS_E11denominator];
	add.f64 	%fd141, %fd139, %fd140;
	st.shared.f64 	[_ZZ9meanShiftPdS_E11denominator], %fd141;
	ld.shared.f64 	%fd142, [_ZZ9meanShiftPdS_E9numerator+4096];
	ld.shared.f64 	%fd143, [_ZZ9meanShiftPdS_E9numerator];
	add.f64 	%fd144, %fd142, %fd143;
	st.shared.f64 	[_ZZ9meanShiftPdS_E9numerator], %fd144;
	ld.shared.f64 	%fd145, [_ZZ9meanShiftPdS_E9numerator+4104];
	ld.shared.f64 	%fd146, [_ZZ9meanShiftPdS_E9numerator+8];
	add.f64 	%fd147, %fd145, %fd146;
	st.shared.f64 	[_ZZ9meanShiftPdS_E9numerator+8], %fd147;
$L__BB0_25:
	setp.ne.s32 	%p19, %r2, 0;
	bar.sync 	0;
	@%p19 bra 	$L__BB0_27;
	ld.shared.f64 	%fd148, [_ZZ9meanShiftPdS_E11denominator+4096];
	ld.shared.f64 	%fd149, [_ZZ9meanShiftPdS_E11denominator];
	add.f64 	%fd150, %fd148, %fd149;
	st.shared.f64 	[_ZZ9meanShiftPdS_E11denominator], %fd150;
	ld.shared.f64 	%fd151, [_ZZ9meanShiftPdS_E9numerator+8192];
	ld.shared.f64 	%fd152, [_ZZ9meanShiftPdS_E9numerator];
	add.f64 	%fd153, %fd151, %fd152;
	st.shared.f64 	[_ZZ9meanShiftPdS_E9numerator], %fd153;
	ld.shared.f64 	%fd154, [_ZZ9meanShiftPdS_E9numerator+8200];
	ld.shared.f64 	%fd155, [_ZZ9meanShiftPdS_E9numerator+8];
	add.f64 	%fd156, %fd154, %fd155;
	st.shared.f64 	[_ZZ9meanShiftPdS_E9numerator+8], %fd156;
$L__BB0_27:
	bar.sync 	0;
	ld.shared.f64 	%fd157, [_ZZ9meanShiftPdS_E11denominator];
	ld.shared.f64 	%fd158, [_ZZ9meanShiftPdS_E9numerator];
	div.rn.f64 	%fd13, %fd158, %fd157;
	sub.f64 	%fd159, %fd13, %fd189;
	ld.shared.f64 	%fd160, [_ZZ9meanShiftPdS_E9numerator+8];
	div.rn.f64 	%fd14, %fd160, %fd157;
	sub.f64 	%fd161, %fd14, %fd188;
	abs.f64 	%fd162, %fd159;
	abs.f64 	%fd163, %fd161;
	max.f64 	%fd164, %fd163, %fd162;
	{
	.reg .b32 %temp; 
	mov.b64 	{%temp, %r78}, %fd164;
	}
	and.b32  	%r80, %r78, -4194304;
	xor.b32  	%r81, %r80, 2144337920;
	mov.b32 	%r82, 0;
	mov.b64 	%fd165, {%r82, %r81};
	mul.f64 	%fd166, %fd164, %fd165;
	mul.f64 	%fd167, %fd165, %fd162;
	setp.eq.f64 	%p20, %fd167, %fd166;
	fma.rn.f64 	%fd168, %fd167, %fd167, 0d0000000000000000;
	selp.f64 	%fd169, 0d0000000000000000, %fd168, %p20;
	mul.f64 	%fd170, %fd165, %fd163;
	setp.neu.f64 	%p22, %fd170, %fd166;
	fma.rn.f64 	%fd171, %fd170, %fd170, %fd169;
	selp.f64 	%fd172, %fd171, %fd169, %p20;
	selp.f64 	%fd173, %fd171, %fd172, %p22;
	fma.rn.f64 	%fd174, %fd166, %fd166, %fd173;
	min.f64 	%fd175, %fd174, 0d7FEFFFFFFFFFFFFF;
	rsqrt.approx.ftz.f64 	%fd176, %fd175;
	mul.rn.f64 	%fd177, %fd176, %fd176;
	neg.f64 	%fd178, %fd177;
	fma.rn.f64 	%fd179, %fd175, %fd178, 0d3FF0000000000000;
	fma.rn.f64 	%fd180, %fd179, 0d3FD8000000000000, 0d3FE0000000000000;
	mul.rn.f64 	%fd181, %fd179, %fd176;
	fma.rn.f64 	%fd182, %fd180, %fd181, %fd176;
	mul.f64 	%fd183, %fd174, %fd182;
	or.b32  	%r83, %r80, 1048576;
	mov.b64 	%fd184, {%r82, %r83};
	mul.f64 	%fd185, %fd184, %fd183;
	setp.neu.f64 	%p23, %fd173, 0d0000000000000000;
	setp.lt.u32 	%p24, %r78, %r4;
	selp.f64 	%fd186, %fd185, %fd164, %p24;
	selp.f64 	%fd187, %fd186, %fd164, %p23;
	setp.ge.f64 	%p25, %fd187, 0d3F1A36E2EB1C432D;
	mov.f64 	%fd188, %fd14;
	mov.f64 	%fd189, %fd13;
	@%p25 bra 	$L__BB0_1;
	ld.param.u64 	%rd10, [_Z9meanShiftPdS__param_1];
	cvta.to.global.u64 	%rd7, %rd10;
	mul.wide.s32 	%rd8, %r1, 8;
	add.s64 	%rd9, %rd7, %rd8;
	st.global.f64 	[%rd9], %fd13;
	st.global.f64 	[%rd9+8], %fd14;
	ret;

}


// ===== COMPILED SASS (sm_100) =====

	.target	sm_100

	.elftype	@"ET_EXEC"


//--------------------- .note.nv.tkinfo           --------------------------
	.section	.note.nv.tkinfo,"",@"SHT_NOTE"
	.sectionflags	@"SHF_NOTE_NV_TKINFO"
	.tkinfo
        /*0018*/ 	.word	0x00000002
        /*0030*/ 	.string	""
        /*0030*/ 	.string	"ptxas"
        /*0030*/ 	.string	"Cuda compilation tools, release 13.0, V13.0.88"
        /*0030*/ 	.string	"Build cuda_13.0.r13.0/compiler.36424714_0"
        /*0030*/ 	.string	"-arch sm_100 -m 64 "



//--------------------- .note.nv.cuinfo           --------------------------
	.section	.note.nv.cuinfo,"",@"SHT_NOTE"
	.sectionflags	@"SHF_NOTE_NV_CUINFO"
        /*0018*/ 	.short	0x0002
        /*001a*/ 	.short	0x0064
        /*001c*/ 	.short	0x0082
	.zero		2


//--------------------- .nv.info                  --------------------------
	.section	.nv.info,"",@"SHT_CUDA_INFO"
	.align	4


	//----- nvinfo : EIATTR_REGCOUNT
	.align		4
        /*0000*/ 	.byte	0x04, 0x2f
        /*0002*/ 	.short	(.L_1 - .L_0)
	.align		4
.L_0:
        /*0004*/ 	.word	index@(_Z9meanShiftPdS_)
        /*0008*/ 	.word	0x00000032


	//----- nvinfo : EIATTR_FRAME_SIZE
	.align		4
.L_1:
        /*000c*/ 	.byte	0x04, 0x11
        /*000e*/ 	.short	(.L_3 - .L_2)
	.align		4
.L_2:
        /*0010*/ 	.word	index@($__internal_0_$__cuda_sm20_div_rn_f64_full)
        /*0014*/ 	.word	0x00000000


	//----- nvinfo : EIATTR_FRAME_SIZE
	.align		4
.L_3:
        /*0018*/ 	.byte	0x04, 0x11
        /*001a*/ 	.short	(.L_5 - .L_4)
	.align		4
.L_4:
        /*001c*/ 	.word	index@(_Z9meanShiftPdS_)
        /*0020*/ 	.word	0x00000000


	//----- nvinfo : EIATTR_MIN_STACK_SIZE
	.align		4
.L_5:
        /*0024*/ 	.byte	0x04, 0x12
        /*0026*/ 	.short	(.L_7 - .L_6)
	.align		4
.L_6:
        /*0028*/ 	.word	index@(_Z9meanShiftPdS_)
        /*002c*/ 	.word	0x00000000
.L_7:


//--------------------- .nv.compat                --------------------------
	.section	.nv.compat,"",@"SHT_CUDA_COMPAT_INFO"
	.align	4
        /*0000*/ 	.byte	0x02, 0x09, 0x00, 0x00, 0x02, 0x02, 0x01, 0x00, 0x02, 0x05, 0x05, 0x00, 0x03, 0x07, 0x01, 0x01
        /*0010*/ 	.byte	0x02, 0x03, 0x00, 0x00, 0x02, 0x06, 0x01, 0x00, 0x04, 0x0b, 0x08, 0x00, 0x01, 0x00, 0x00, 0x00
        /*0020*/ 	.byte	0x00, 0x00, 0x00, 0x00


//--------------------- .nv.info._Z9meanShiftPdS_ --------------------------
	.section	.nv.info._Z9meanShiftPdS_,"",@"SHT_CUDA_INFO"
	.sectionflags	@""
	.align	4


	//----- nvinfo : EIATTR_CUDA_API_VERSION
	.align		4
        /*0000*/ 	.byte	0x04, 0x37
        /*0002*/ 	.short	(.L_9 - .L_8)
.L_8:
        /*0004*/ 	.word	0x00000082


	//----- nvinfo : EIATTR_KPARAM_INFO
	.align		4
.L_9:
        /*0008*/ 	.byte	0x04, 0x17
        /*000a*/ 	.short	(.L_11 - .L_10)
.L_10:
        /*000c*/ 	.word	0x00000000
        /*0010*/ 	.short	0x0001
        /*0012*/ 	.short	0x0008
        /*0014*/ 	.byte	0x00, 0xf5, 0x21, 0x00


	//----- nvinfo : EIATTR_KPARAM_INFO
	.align		4
.L_11:
        /*0018*/ 	.byte	0x04, 0x17
        /*001a*/ 	.short	(.L_13 - .L_12)
.L_12:
        /*001c*/ 	.word	0x00000000
        /*0020*/ 	.short	0x0000
        /*0022*/ 	.short	0x0000
        /*0024*/ 	.byte	0x00, 0xf5, 0x21, 0x00


	//----- nvinfo : EIATTR_SPARSE_MMA_MASK
	.align		4
.L_13:
        /*0028*/ 	.byte	0x03, 0x50
        /*002a*/ 	.short	0x0000


	//----- nvinfo : EIATTR_MAXREG_COUNT
	.align		4
        /*002c*/ 	.byte	0x03, 0x1b
        /*002e*/ 	.short	0x00ff


	//----- nvinfo : EIATTR_NUM_BARRIERS
	.align		4
        /*0030*/ 	.byte	0x02, 0x4c
        /*0032*/ 	.byte	0x01
	.zero		1


	//----- nvinfo : EIATTR_MERCURY_ISA_VERSION
	.align		4
        /*0034*/ 	.byte	0x03, 0x5f
        /*0036*/ 	.short	0x0101


	//----- nvinfo : EIATTR_VRC_CTA_INIT_COUNT
	.align		4
        /*0038*/ 	.byte	0x02, 0x4a
	.zero		1
	.zero		1


	//----- nvinfo : EIATTR_EXIT_INSTR_OFFSETS
	.align		4
        /*003c*/ 	.byte	0x04, 0x1c
        /*003e*/ 	.short	(.L_15 - .L_14)


	//   ....[0]....
.L_14:
        /*0040*/ 	.word	0x00001df0


	//----- nvinfo : EIATTR_CRS_STACK_SIZE
	.align		4
.L_15:
        /*0044*/ 	.byte	0x04, 0x1e
        /*0046*/ 	.short	(.L_17 - .L_16)
.L_16:
        /*0048*/ 	.word	0x00000000


	//----- nvinfo : EIATTR_CBANK_PARAM_SIZE
	.align		4
.L_17:
        /*004c*/ 	.byte	0x03, 0x19
        /*004e*/ 	.short	0x0010


	//----- nvinfo : EIATTR_PARAM_CBANK
	.align		4
        /*0050*/ 	.byte	0x04, 0x0a
        /*0052*/ 	.short	(.L_19 - .L_18)
	.align		4
.L_18:
        /*0054*/ 	.word	index@(.nv.constant0._Z9meanShiftPdS_)
        /*0058*/ 	.short	0x0380
        /*005a*/ 	.short	0x0010


	//----- nvinfo : EIATTR_SW_WAR
	.align		4
.L_19:
        /*005c*/ 	.byte	0x04, 0x36
        /*005e*/ 	.short	(.L_21 - .L_20)
.L_20:
        /*0060*/ 	.word	0x00000008
.L_21:


//--------------------- .nv.callgraph             --------------------------
	.section	.nv.callgraph,"",@"SHT_CUDA_CALLGRAPH"
	.align	4
	.sectionentsize	8
	.align		4
        /*0000*/ 	.word	0x00000000
	.align		4
        /*0004*/ 	.word	0xffffffff
	.align		4
        /*0008*/ 	.word	0x00000000
	.align		4
        /*000c*/ 	.word	0xfffffffe
	.align		4
        /*0010*/ 	.word	0x00000000
	.align		4
        /*0014*/ 	.word	0xfffffffd
	.align		4
        /*0018*/ 	.word	0x00000000
	.align		4
        /*001c*/ 	.word	0xfffffffc


//--------------------- .text._Z9meanShiftPdS_    --------------------------
	.section	.text._Z9meanShiftPdS_,"ax",@progbits
	.align	128
        .global         _Z9meanShiftPdS_
        .type           _Z9meanShiftPdS_,@function
        .size           _Z9meanShiftPdS_,(.L_x_34 - _Z9meanShiftPdS_)
        .other          _Z9meanShiftPdS_,@"STO_CUDA_ENTRY STV_DEFAULT"
_Z9meanShiftPdS_:
.text._Z9meanShiftPdS_:
[----:B------:R-:W-:Y:S01]  /*0000*/  LDC R1, c[0x0][0x37c] ;  /* 0x0000df00ff017b82 */ /* 0x000fe20000000800 */
[----:B------:R-:W0:Y:S07]  /*0010*/  S2R R38, SR_TID.X ;  /* 0x0000000000267919 */ /* 0x000e2e0000002100 */
[----:B------:R-:W1:Y:S01]  /*0020*/  LDC.64 R2, c[0x0][0x380] ;  /* 0x0000e000ff027b82 */ /* 0x000e620000000a00 */
[----:B------:R-:W2:Y:S01]  /*0030*/  LDCU.64 UR8, c[0x0][0x358] ;  /* 0x00006b00ff0877ac */ /* 0x000ea20008000a00 */
[----:B0-----:R-:W-:-:S04]  /*0040*/  IMAD.SHL.U32 R5, R38, 0x2, RZ ;  /* 0x0000000226057824 */ /* 0x001fc800078e00ff */
[----:B-1----:R-:W-:-:S05]  /*0050*/  IMAD.WIDE.U32 R2, R5, 0x8, R2 ;  /* 0x0000000805027825 */ /* 0x002fca00078e0002 */
[----:B--2---:R-:W2:Y:S04]  /*0060*/  LDG.E.64 R4, desc[UR8][R2.64] ;  /* 0x0000000802047981 */ /* 0x004ea8000c1e1b00 */
[----:B------:R0:W2:Y:S01]  /*0070*/  LDG.E.64 R6, desc[UR8][R2.64+0x8] ;  /* 0x0000080802067981 */ /* 0x0000a2000c1e1b00 */
[----:B------:R-:W-:Y:S01]  /*0080*/  MOV R0, 0x400 ;  /* 0x0000040000007802 */ /* 0x000fe20000000f00 */
[----:B------:R-:W1:Y:S04]  /*0090*/  S2R R21, SR_CgaCtaId ;  /* 0x0000000000157919 */ /* 0x000e680000008800 */
[----:B------:R-:W-:Y:S01]  /*00a0*/  VIADD R8, R0, 0x3840 ;  /* 0x0000384000087836 */ /* 0x000fe20000000000 */
[----:B------:R-:W3:Y:S04]  /*00b0*/  S2R R16, SR_CTAID.X ;  /* 0x0000000000107919 */ /* 0x000ee80000002500 */
[----:B-1----:R-:W-:-:S02]  /*00c0*/  LEA R11, R21, R8, 0x18 ;  /* 0x00000008150b7211 */ /* 0x002fc400078ec0ff */
[C---:B------:R-:W-:Y:S01]  /*00d0*/  LEA R9, R21.reuse, R0, 0x18 ;  /* 0x0000000015097211 */ /* 0x040fe200078ec0ff */
[----:B------:R-:W-:Y:S02]  /*00e0*/  VIADD R0, R0, 0x2580 ;  /* 0x0000258000007836 */ /* 0x000fe40000000000 */
[C---:B------:R-:W-:Y:S02]  /*00f0*/  IMAD R36, R38.reuse, 0x20, R11 ;  /* 0x0000002026247824 */ /* 0x040fe400078e020b */
[--C-:B------:R-:W-:Y:S01]  /*0100*/  IMAD R35, R38, 0x10, R9.reuse ;  /* 0x0000001026237824 */ /* 0x100fe200078e0209 */
[----:B------:R-:W-:Y:S01]  /*0110*/  LEA R21, R21, R0, 0x18 ;  /* 0x0000000015157211 */ /* 0x000fe200078ec0ff */
[----:B------:R-:W-:Y:S02]  /*0120*/  VIADD R13, R36, 0x10 ;  /* 0x00000010240d7836 */ /* 0x000fe40000000000 */
[----:B---3--:R-:W-:Y:S02]  /*0130*/  IMAD R9, R16, 0x10, R9 ;  /* 0x0000001010097824 */ /* 0x008fe400078e0209 */
[----:B------:R-:W-:-:S02]  /*0140*/  IMAD R34, R38, 0x20, R13 ;  /* 0x0000002026227824 */ /* 0x000fc400078e020d */
[----:B------:R-:W-:Y:S02]  /*0150*/  IMAD R21, R38, 0x8, R21 ;  /* 0x0000000826157824 */ /* 0x000fe400078e0215 */
[----:B------:R-:W-:Y:S02]  /*0160*/  VIADD R33, R34, 0x10 ;  /* 0x0000001022217836 */ /* 0x000fe40000000000 */
[C---:B------:R-:W-:Y:S02]  /*0170*/  IMAD R20, R38.reuse, 0x8, R21 ;  /* 0x0000000826147824 */ /* 0x040fe400078e0215 */
[C---:B------:R-:W-:Y:S02]  /*0180*/  IMAD R33, R38.reuse, 0x40, R33 ;  /* 0x0000004026217824 */ /* 0x040fe400078e0221 */
[----:B------:R-:W-:Y:S02]  /*0190*/  IMAD R11, R38, 0x10, R11 ;  /* 0x00000010260b7824 */ /* 0x000fe400078e020b */
[----:B0-----:R-:W-:-:S02]  /*01a0*/  VIADD R3, R33, 0x20 ;  /* 0x0000002021037836 */ /* 0x001fc40000000000 */
[C---:B------:R-:W-:Y:S02]  /*01b0*/  IMAD R8, R38.reuse, 0x10, R11 ;  /* 0x0000001026087824 */ /* 0x040fe400078e020b */
[----:B------:R-:W-:-:S04]  /*01c0*/  IMAD R32, R38, 0x80, R3 ;  /* 0x0000008026207824 */ /* 0x000fc800078e0203 */
[----:B------:R-:W-:-:S04]  /*01d0*/  VIADD R3, R32, 0x40 ;  /* 0x0000004020037836 */ /* 0x000fc80000000000 */
[----:B------:R-:W-:-:S05]  /*01e0*/  IMAD R10, R38, 0x100, R3 ;  /* 0x00000100260a7824 */ /* 0x000fca00078e0203 */
[----:B------:R-:W-:Y:S01]  /*01f0*/  IADD3 R3, PT, PT, R10, 0x80, RZ ;  /* 0x000000800a037810 */ /* 0x000fe20007ffe0ff */
[----:B--2---:R0:W-:Y:S01]  /*0200*/  STS.128 [R35], R4 ;  /* 0x0000000423007388 */ /* 0x0041e20000000c00 */
[----:B------:R-:W-:Y:S03]  /*0210*/  BAR.SYNC.DEFER_BLOCKING 0x0 ;  /* 0x0000000000007b1d */ /* 0x000fe60000010000 */
[C---:B0-----:R-:W-:Y:S02]  /*0220*/  IMAD R6, R38.reuse, 0x200, R3 ;  /* 0x0000020026067824 */ /* 0x041fe400078e0203 */
[----:B------:R-:W-:Y:S02]  /*0230*/  IMAD R5, R38, 0x20, R8 ;  /* 0x0000002026057824 */ /* 0x000fe400078e0208 */
[----:B------:R-:W-:Y:S02]  /*0240*/  VIADD R19, R6, 0x100 ;  /* 0x0000010006137836 */ /* 0x000fe40000000000 */
[----:B------:R-:W-:-:S02]  /*0250*/  IMAD.SHL.U32 R4, R16, 0x2, RZ ;  /* 0x0000000210047824 */ /* 0x000fc400078e00ff */
[C---:B------:R-:W-:Y:S02]  /*0260*/  IMAD R3, R38.reuse, 0x40, R5 ;  /* 0x0000004026037824 */ /* 0x040fe400078e0205 */
[C---:B------:R-:W-:Y:S01]  /*0270*/  IMAD R0, R38.reuse, 0x400, R19 ;  /* 0x0000040026007824 */ /* 0x040fe200078e0213 */
[----:B------:R0:W1:Y:S02]  /*0280*/  LDS.128 R12, [R9] ;  /* 0x00000000090c7984 */ /* 0x0000640000000c00 */
[----:B0-----:R-:W-:-:S04]  /*0290*/  IMAD R9, R38, 0x10, R20 ;  /* 0x0000001026097824 */ /* 0x001fc800078e0214 */
[----:B------:R-:W-:-:S04]  /*02a0*/  IMAD R7, R38, 0x20, R9 ;  /* 0x0000002026077824 */ /* 0x000fc800078e0209 */
[----:B------:R-:W-:-:S04]  /*02b0*/  IMAD R17, R38, 0x40, R7 ;  /* 0x0000004026117824 */ /* 0x000fc800078e0207 */
[----:B------:R-:W-:-:S07]  /*02c0*/  IMAD R2, R38, 0x80, R17 ;  /* 0x0000008026027824 */ /* 0x000fce00078e0211 */
.L_x_27:
[----:B-1----:R-:W1:Y:S01]  /*02d0*/  LDS.128 R16, [R35] ;  /* 0x0000000023107984 */ /* 0x002e620000000c00 */
[----:B------:R-:W-:Y:S01]  /*02e0*/  IMAD.MOV.U32 R26, RZ, RZ, RZ ;  /* 0x000000ffff1a7224 */ /* 0x000fe200078e00ff */
[----:B------:R-:W-:Y:S01]  /*02f0*/  UMOV UR4, 0xffffffff ;  /* 0xffffffff00047882 */ /* 0x000fe20000000000 */
[----:B------:R-:W-:Y:S01]  /*0300*/  UMOV UR5, 0x7fefffff ;  /* 0x7fefffff00057882 */ /* 0x000fe20000000000 */
[----:B------:R-:W-:Y:S01]  /*0310*/  BSSY.RECONVERGENT B0, `(.L_x_0) ;  /* 0x000007d000007945 */ /* 0x000fe20003800200 */
[----:B------:R-:W-:Y:S01]  /*0320*/  UMOV UR6, UR5 ;  /* 0x0000000500067c82 */ /* 0x000fe20008000000 */
[----:B-1----:R-:W-:Y:S02]  /*0330*/  DADD R24, -R16, R12 ;  /* 0x0000000010187229 */ /* 0x002fe4000000010c */
[----:B------:R-:W-:-:S08]  /*0340*/  DADD R30, R14, -R18 ;  /* 0x000000000e1e7229 */ /* 0x000fd00000000812 */
[----:B------:R-:W-:Y:S01]  /*0350*/  DSETP.MAX.AND P0, P1, |R24|, |R30|, PT ;  /* 0x4000001e1800722a */ /* 0x000fe2000390f200 */
[----:B------:R-:W-:Y:S02]  /*0360*/  IMAD.MOV.U32 R22, RZ, RZ, R25 ;  /* 0x000000ffff167224 */ /* 0x000fe400078e0019 */
[----:B------:R-:W-:Y:S02]  /*0370*/  IMAD.MOV.U32 R27, RZ, RZ, R31 ;  /* 0x000000ffff1b7224 */ /* 0x000fe400078e001f */
[----:B------:R-:W-:-:S03]  /*0380*/  IMAD.MOV.U32 R23, RZ, RZ, R30 ;  /* 0x000000ffff177224 */ /* 0x000fc600078e001e */
[----:B------:R-:W-:Y:S01]  /*0390*/  FSEL R41, |R22|, |R27|, P0 ;  /* 0x4000001b16297208 */ /* 0x000fe20000000200 */
[----:B------:R-:W-:-:S05]  /*03a0*/  IMAD.MOV.U32 R22, RZ, RZ, R24 ;  /* 0x000000ffff167224 */ /* 0x000fca00078e0018 */
[----:B------:R-:W-:Y:S02]  /*03b0*/  @P1 LOP3.LUT R41, R27, 0x80000, RZ, 0xfc, !PT ;  /* 0x000800001b291812 */ /* 0x000fe400078efcff */
[----:B------:R-:W-:Y:S02]  /*03c0*/  SEL R40, R22, R23, P0 ;  /* 0x0000001716287207 */ /* 0x000fe40000000000 */
[----:B------:R-:W-:-:S04]  /*03d0*/  LOP3.LUT R37, R41, 0xffc00000, RZ, 0xc0, !PT ;  /* 0xffc0000029257812 */ /* 0x000fc800078ec0ff */
[----:B------:R-:W-:-:S06]  /*03e0*/  LOP3.LUT R27, R37, 0x7fd00000, RZ, 0x3c, !PT ;  /* 0x7fd00000251b7812 */ /* 0x000fcc00078e3cff */
[-C--:B------:R-:W-:Y:S02]  /*03f0*/  DMUL R24, |R24|, R26.reuse ;  /* 0x0000001a18187228 */ /* 0x080fe40000000200 */
[-C--:B------:R-:W-:Y:S02]  /*0400*/  DMUL R28, R40, R26.reuse ;  /* 0x0000001a281c7228 */ /* 0x080fe40000000000 */
[----:B------:R-:W-:-:S04]  /*0410*/  DMUL R26, |R30|, R26 ;  /* 0x0000001a1e1a7228 */ /* 0x000fc80000000200 */
[C---:B------:R-:W-:Y:S02]  /*0420*/  DFMA R22, R24.reuse, R24, RZ ;  /* 0x000000181816722b */ /* 0x040fe400000000ff */
[--C-:B------:R-:W-:Y:S02]  /*0430*/  DSETP.NEU.AND P1, PT, R24, R28.reuse, PT ;  /* 0x0000001c1800722a */ /* 0x100fe40003f2d000 */
[----:B------:R-:W-:-:S06]  /*0440*/  DSETP.NEU.AND P0, PT, R26, R28, PT ;  /* 0x0000001c1a00722a */ /* 0x000fcc0003f0d000 */
[----:B------:R-:W-:Y:S02]  /*0450*/  FSEL R22, R22, RZ, P1 ;  /* 0x000000ff16167208 */ /* 0x000fe40000800000 */
[----:B------:R-:W-:-:S06]  /*0460*/  FSEL R23, R23, RZ, P1 ;  /* 0x000000ff17177208 */ /* 0x000fcc0000800000 */
[----:B------:R-:W-:Y:S01]  /*0470*/  DFMA R24, R26, R26, R22 ;  /* 0x0000001a1a18722b */ /* 0x000fe20000000016 */
[----:B------:R-:W-:-:S09]  /*0480*/  IMAD.MOV.U32 R26, RZ, RZ, RZ ;  /* 0x000000ffff1a7224 */ /* 0x000fd200078e00ff */
[C---:B------:R-:W-:Y:S02]  /*0490*/  FSEL R31, R24.reuse, R22, !P1 ;  /* 0x00000016181f7208 */ /* 0x040fe40004800000 */
[C---:B------:R-:W-:Y:S02]  /*04a0*/  FSEL R23, R25.reuse, R23, !P1 ;  /* 0x0000001719177208 */ /* 0x040fe40004800000 */
[----:B------:R-:W-:Y:S02]  /*04b0*/  FSEL R30, R24, R31, P0 ;  /* 0x0000001f181e7208 */ /* 0x000fe40000000000 */
[----:B------:R-:W-:Y:S02]  /*04c0*/  FSEL R31, R25, R23, P0 ;  /* 0x00000017191f7208 */ /* 0x000fe40000000000 */
[----:B------:R-:W-:-:S04]  /*04d0*/  MOV R23, UR6 ;  /* 0x0000000600177c02 */ /* 0x000fc80008000f00 */
[----:B------:R-:W-:-:S08]  /*04e0*/  DFMA R28, R28, R28, R30 ;  /* 0x0000001c1c1c722b */ /* 0x000fd0000000001e */
[----:B------:R-:W-:Y:S02]  /*04f0*/  DSETP.MIN.AND P0, P1, R28, UR4, PT ;  /* 0x000000041c007e2a */ /* 0x000fe4000b900000 */
[----:B------:R-:W-:-:S05]  /*0500*/  IMAD.MOV.U32 R22, RZ, RZ, R29 ;  /* 0x000000ffff167224 */ /* 0x000fca00078e001d */
[----:B------:R-:W-:Y:S01]  /*0510*/  FSEL R43, R22, UR6, P0 ;  /* 0x00000006162b7c08 */ /* 0x000fe20008000000 */
[----:B------:R-:W-:-:S05]  /*0520*/  IMAD.MOV.U32 R22, RZ, RZ, R28 ;  /* 0x000000ffff167224 */ /* 0x000fca00078e001c */
[----:B------:R-:W-:Y:S01]  /*0530*/  SEL R42, R22, UR4, P0 ;  /* 0x00000004162a7c07 */ /* 0x000fe20008000000 */
[----:B------:R-:W-:Y:S01]  /*0540*/  IMAD.MOV.U32 R22, RZ, RZ, 0x0 ;  /* 0x00000000ff167424 */ /* 0x000fe200078e00ff */
[----:B------:R-:W-:Y:S01]  /*0550*/  @P1 LOP3.LUT R43, R23, 0x80000, RZ, 0xfc, !PT ;  /* 0x00080000172b1812 */ /* 0x000fe200078efcff */
[----:B------:R-:W-:Y:S01]  /*0560*/  IMAD.MOV.U32 R23, RZ, RZ, 0x3fd80000 ;  /* 0x3fd80000ff177424 */ /* 0x000fe200078e00ff */
[----:B------:R-:W-:Y:S01]  /*0570*/  ISETP.GE.U32.AND P1, PT, R41, 0x7ff00000, PT ;  /* 0x7ff000002900780c */ /* 0x000fe20003f26070 */
[----:B------:R-:W-:Y:S01]  /*0580*/  DSETP.NEU.AND P0, PT, R30, RZ, PT ;  /* 0x000000ff1e00722a */ /* 0x000fe20003f0d000 */
[----:B------:R-:W0:Y:S02]  /*0590*/  MUFU.RSQ64H R27, R43 ;  /* 0x0000002b001b7308 */ /* 0x000e240000001c00 */
[----:B0-----:R-:W-:-:S08]  /*05a0*/  DMUL R24, R26, R26 ;  /* 0x0000001a1a187228 */ /* 0x001fd00000000000 */
[----:B------:R-:W-:-:S08]  /*05b0*/  DFMA R24, R42, -R24, 1 ;  /* 0x3ff000002a18742b */ /* 0x000fd00000000818 */
[----:B------:R-:W-:Y:S02]  /*05c0*/  DFMA R22, R24, R22, 0.5 ;  /* 0x3fe000001816742b */ /* 0x000fe40000000016 */
[----:B------:R-:W-:-:S08]  /*05d0*/  DMUL R24, R26, R24 ;  /* 0x000000181a187228 */ /* 0x000fd00000000000 */
[----:B------:R-:W-:Y:S01]  /*05e0*/  DFMA R22, R22, R24, R26 ;  /* 0x000000181616722b */ /* 0x000fe2000000001a */
[----:B------:R-:W-:Y:S01]  /*05f0*/  LOP3.LUT R25, R37, 0x100000, RZ, 0xfc, !PT ;  /* 0x0010000025197812 */ /* 0x000fe200078efcff */
[----:B------:R-:W-:-:S06]  /*0600*/  IMAD.MOV.U32 R24, RZ, RZ, RZ ;  /* 0x000000ffff187224 */ /* 0x000fcc00078e00ff */
[----:B------:R-:W-:-:S08]  /*0610*/  DMUL R22, R28, R22 ;  /* 0x000000161c167228 */ /* 0x000fd00000000000 */
[----:B------:R-:W-:-:S10]  /*0620*/  DMUL R22, R22, R24 ;  /* 0x0000001816167228 */ /* 0x000fd40000000000 */
[-C--:B------:R-:W-:Y:S02]  /*0630*/  FSEL R25, R22, R40.reuse, !P1 ;  /* 0x0000002816197208 */ /* 0x080fe40004800000 */
[-C--:B------:R-:W-:Y:S02]  /*0640*/  FSEL R23, R23, R41.reuse, !P1 ;  /* 0x0000002917177208 */ /* 0x080fe40004800000 */
[----:B------:R-:W-:Y:S02]  /*0650*/  FSEL R22, R25, R40, P0 ;  /* 0x0000002819167208 */ /* 0x000fe40000000000 */
[----:B------:R-:W-:-:S06]  /*0660*/  FSEL R23, R23, R41, P0 ;  /* 0x0000002917177208 */ /* 0x000fcc0000000000 */
[----:B------:R-:W-:-:S14]  /*0670*/  DSETP.GTU.AND P0, PT, R22, 1, PT ;  /* 0x3ff000001600742a */ /* 0x000fdc0003f0c000 */
[----:B------:R-:W-:Y:S05]  /*0680*/  @P0 BRA `(.L_x_1) ;  /* 0x00000004000c0947 */ /* 0x000fea0003800000 */
[----:B------:R-:W-:Y:S01]  /*0690*/  DMUL R28, R22, R22 ;  /* 0x00000016161c7228 */ /* 0x000fe20000000000 */
[----:B------:R-:W-:Y:S01]  /*06a0*/  IMAD.MOV.U32 R26, RZ, RZ, 0x652b82fe ;  /* 0x652b82feff1a7424 */ /* 0x000fe200078e00ff */
[----:B------:R-:W-:Y:S01]  /*06b0*/  UMOV UR4, 0xfefa39ef ;  /* 0xfefa39ef00047882 */ /* 0x000fe20000000000 */
[----:B------:R-:W-:Y:S01]  /*06c0*/  IMAD.MOV.U32 R27, RZ, RZ, 0x3ff71547 ;  /* 0x3ff71547ff1b7424 */ /* 0x000fe200078e00ff */
[----:B------:R-:W-:Y:S01]  /*06d0*/  UMOV UR5, 0x3fe62e42 ;  /* 0x3fe62e4200057882 */ /* 0x000fe20000000000 */
[----:B------:R-:W-:Y:S03]  /*06e0*/  BSSY.RECONVERGENT B1, `(.L_x_2) ;  /* 0x0000038000017945 */ /* 0x000fe60003800200 */
[----:B------:R-:W-:-:S08]  /*06f0*/  DMUL R28, R28, -0.5 ;  /* 0xbfe000001c1c7828 */ /* 0x000fd00000000000 */
[----:B------:R-:W-:Y:S02]  /*0700*/  DFMA R26, R28, R26, 6.75539944105574400000e+15 ;  /* 0x433800001c1a742b */ /* 0x000fe4000000001a */
[----:B------:R-:W-:-:S06]  /*0710*/  FSETP.GEU.AND P0, PT, |R29|, 4.1917929649353027344, PT ;  /* 0x4086232b1d00780b */ /* 0x000fcc0003f0e200 */
[----:B------:R-:W-:-:S08]  /*0720*/  DADD R22, R26, -6.75539944105574400000e+15 ;  /* 0xc33800001a167429 */ /* 0x000fd00000000000 */
[----:B------:R-:W-:Y:S01]  /*0730*/  DFMA R24, R22, -UR4, R28 ;  /* 0x8000000416187c2b */ /* 0x000fe2000800001c */
[----:B------:R-:W-:Y:S01]  /*0740*/  UMOV UR4, 0x3b39803f ;  /* 0x3b39803f00047882 */ /* 0x000fe20000000000 */
[----:B------:R-:W-:-:S06]  /*0750*/  UMOV UR5, 0x3c7abc9e ;  /* 0x3c7abc9e00057882 */ /* 0x000fcc0000000000 */
[----:B------:R-:W-:Y:S01]  /*0760*/  DFMA R24, R22, -UR4, R24 ;  /* 0x8000000416187c2b */ /* 0x000fe20008000018 */
[----:B------:R-:W-:Y:S01]  /*0770*/  UMOV UR4, 0x69ce2bdf ;  /* 0x69ce2bdf00047882 */ /* 0x000fe20000000000 */
[----:B------:R-:W-:Y:S01]  /*0780*/  IMAD.MOV.U32 R22, RZ, RZ, -0x35dec16 ;  /* 0xfca213eaff167424 */ /* 0x000fe200078e00ff */
[----:B------:R-:W-:Y:S01]  /*0790*/  UMOV UR5, 0x3e5ade15 ;  /* 0x3e5ade1500057882 */ /* 0x000fe20000000000 */
[----:B------:R-:W-:-:S06]  /*07a0*/  IMAD.MOV.U32 R23, RZ, RZ, 0x3e928af3 ;  /* 0x3e928af3ff177424 */ /* 0x000fcc00078e00ff */
[----:B------:R-:W-:Y:S01]  /*07b0*/  DFMA R22, R24, UR4, R22 ;  /* 0x0000000418167c2b */ /* 0x000fe20008000016 */
[----:B------:R-:W-:Y:S01]  /*07c0*/  UMOV UR4, 0x62401315 ;  /* 0x6240131500047882 */ /* 0x000fe20000000000 */
[----:B------:R-:W-:-:S06]  /*07d0*/  UMOV UR5, 0x3ec71dee ;  /* 0x3ec71dee00057882 */ /* 0x000fcc0000000000 */
[----:B------:R-:W-:Y:S01]  /*07e0*/  DFMA R22, R24, R22, UR4 ;  /* 0x0000000418167e2b */ /* 0x000fe20008000016 */
        /* <DEDUP_REMOVED lines=20> */
[----:B------:R-:W-:-:S08]  /*0930*/  DFMA R22, R24, R22, UR4 ;  /* 0x0000000418167e2b */ /* 0x000fd00008000016 */
[----:B------:R-:W-:-:S08]  /*0940*/  DFMA R22, R24, R22, 1 ;  /* 0x3ff000001816742b */ /* 0x000fd00000000016 */
[----:B------:R-:W-:-:S10]  /*0950*/  DFMA R24, R24, R22, 1 ;  /* 0x3ff000001818742b */ /* 0x000fd40000000016 */
[----:B------:R-:W-:Y:S02]  /*0960*/  IMAD R23, R26, 0x100000, R25 ;  /* 0x001000001a177824 */ /* 0x000fe400078e0219 */
[----:B------:R-:W-:Y:S01]  /*0970*/  IMAD.MOV.U32 R22, RZ, RZ, R24 ;  /* 0x000000ffff167224 */ /* 0x000fe200078e0018 */
[----:B------:R-:W-:Y:S06]  /*0980*/  @!P0 BRA `(.L_x_3) ;  /* 0x0000000000348947 */ /* 0x000fec0003800000 */
[----:B------:R-:W-:Y:S01]  /*0990*/  FSETP.GEU.AND P1, PT, |R29|, 4.2275390625, PT ;  /* 0x408748001d00780b */ /* 0x000fe20003f2e200 */
[C---:B------:R-:W-:Y:S02]  /*09a0*/  DADD R22, R28.reuse, +INF ;  /* 0x7ff000001c167429 */ /* 0x040fe40000000000 */
[----:B------:R-:W-:-:S08]  /*09b0*/  DSETP.GEU.AND P0, PT, R28, RZ, PT ;  /* 0x000000ff1c00722a */ /* 0x000fd00003f0e000 */
[----:B------:R-:W-:Y:S02]  /*09c0*/  FSEL R22, R22, RZ, P0 ;  /* 0x000000ff16167208 */ /* 0x000fe40000000000 */
[----:B------:R-:W-:Y:S02]  /*09d0*/  @!P1 LEA.HI R27, R26, R26, RZ, 0x1 ;  /* 0x0000001a1a1b9211 */ /* 0x000fe400078f08ff */
[----:B------:R-:W-:Y:S02]  /*09e0*/  FSEL R23, R23, RZ, P0 ;  /* 0x000000ff17177208 */ /* 0x000fe40000000000 */
[----:B------:R-:W-:-:S05]  /*09f0*/  @!P1 SHF.R.S32.HI R27, RZ, 0x1, R27 ;  /* 0x00000001ff1b9819 */ /* 0x000fca000001141b */
[----:B------:R-:W-:Y:S02]  /*0a00*/  @!P1 IMAD.IADD R26, R26, 0x1, -R27 ;  /* 0x000000011a1a9824 */ /* 0x000fe400078e0a1b */
[----:B------:R-:W-:-:S03]  /*0a10*/  @!P1 IMAD R27, R27, 0x100000, R25 ;  /* 0x001000001b1b9824 */ /* 0x000fc600078e0219 */
[----:B------:R-:W-:Y:S01]  /*0a20*/  @!P1 LEA R25, R26, 0x3ff00000, 0x14 ;  /* 0x3ff000001a199811 */ /* 0x000fe200078ea0ff */
[----:B------:R-:W-:Y:S01]  /*0a30*/  @!P1 IMAD.MOV.U32 R26, RZ, RZ, R24 ;  /* 0x000000ffff1a9224 */ /* 0x000fe200078e0018 */
[----:B------:R-:W-:-:S06]  /*0a40*/  @!P1 MOV R24, RZ ;  /* 0x000000ff00189202 */ /* 0x000fcc0000000f00 */
[----:B------:R-:W-:-:S11]  /*0a50*/  @!P1 DMUL R22, R26, R24 ;  /* 0x000000181a169228 */ /* 0x000fd60000000000 */
.L_x_3:
[----:B------:R-:W-:Y:S05]  /*0a60*/  BSYNC.RECONVERGENT B1 ;  /* 0x0000000000017941 */ /* 0x000fea0003800200 */
.L_x_2:
[----:B------:R-:W-:Y:S01]  /*0a70*/  DMUL R16, R16, R22 ;  /* 0x0000001610107228 */ /* 0x000fe20000000000 */
[----:B------:R0:W-:Y:S01]  /*0a80*/  STS.64 [R21], R22 ;  /* 0x0000001615007388 */ /* 0x0001e20000000a00 */
[----:B------:R-:W-:-:S07]  /*0a90*/  DMUL R18, R22, R18 ;  /* 0x0000001216127228 */ /* 0x000fce0000000000 */
[----:B------:R0:W-:Y:S01]  /*0aa0*/  STS.128 [R11], R16 ;  /* 0x000000100b007388 */ /* 0x0001e20000000c00 */
[----:B------:R-:W-:Y:S05]  /*0ab0*/  BRA `(.L_x_4) ;  /* 0x0000000000087947 */ /* 0x000fea0003800000 */
.L_x_1:
[----:B------:R1:W-:Y:S04]  /*0ac0*/  STS.64 [R21], RZ ;  /* 0x000000ff15007388 */ /* 0x0003e80000000a00 */
[----:B------:R1:W-:Y:S02]  /*0ad0*/  STS.128 [R11], RZ ;  /* 0x000000ff0b007388 */ /* 0x0003e40000000c00 */
.L_x_4:
[----:B------:R-:W-:Y:S05]  /*0ae0*/  BSYNC.RECONVERGENT B0 ;  /* 0x0000000000007941 */ /* 0x000fea0003800200 */
.L_x_0:
[C---:B------:R-:W-:Y:S01]  /*0af0*/  ISETP.GT.U32.AND P6, PT, R38.reuse, 0x12b, PT ;  /* 0x0000012b2600780c */ /* 0x040fe20003fc4070 */
[----:B------:R-:W-:Y:S01]  /*0b00*/  BAR.SYNC.DEFER_BLOCKING 0x0 ;  /* 0x0000000000007b1d */ /* 0x000fe20000010000 */
[C---:B------:R-:W-:Y:S01]  /*0b10*/  ISETP.GT.U32.AND P0, PT, R38.reuse, 0x4a, PT ;  /* 0x0000004a2600780c */ /* 0x040fe20003f04070 */
[C---:B------:R-:W-:Y:S01]  /*0b20*/  IMAD R25, R38.reuse, 0x80, R3 ;  /* 0x0000008026197824 */ /* 0x040fe200078e0203 */
[C---:B------:R-:W-:Y:S01]  /*0b30*/  ISETP.GT.U32.AND P5, PT, R38.reuse, 0x95, PT ;  /* 0x000000952600780c */ /* 0x040fe20003fa4070 */
[C---:B------:R-:W-:Y:S01]  /*0b40*/  IMAD R27, R38.reuse, 0x100, R2 ;  /* 0x00000100261b7824 */ /* 0x040fe200078e0202 */
[----:B0-----:R-:W-:Y:S01]  /*0b50*/  P2R R16, PR, RZ, 0x1 ;  /* 0x00000001ff107803 */ /* 0x001fe20000000000 */
[----:B------:R-:W-:Y:S01]  /*0b60*/  BSSY.RECONVERGENT B0, `(.L_x_5) ;  /* 0x0000013000007945 */ /* 0x000fe20003800200 */
[C---:B------:R-:W-:Y:S02]  /*0b70*/  ISETP.GT.U32.AND P4, PT, R38.reuse, 0x24, PT ;  /* 0x000000242600780c */ /* 0x040fe40003f84070 */
[----:B------:R-:W-:-:S02]  /*0b80*/  ISETP.GT.U32.AND P3, PT, R38, 0x12, PT ;  /* 0x000000122600780c */ /* 0x000fc40003f64070 */
[C---:B------:R-:W-:Y:S02]  /*0b90*/  ISETP.GT.U32.AND P2, PT, R38.reuse, 0x8, PT ;  /* 0x000000082600780c */ /* 0x040fe40003f44070 */
[C---:B------:R-:W-:Y:S02]  /*0ba0*/  ISETP.GT.U32.AND P1, PT, R38.reuse, 0x4, PT ;  /* 0x000000042600780c */ /* 0x040fe40003f24070 */
[----:B------:R-:W-:Y:S01]  /*0bb0*/  ISETP.GT.U32.AND P0, PT, R38, 0x1, PT ;  /* 0x000000012600780c */ /* 0x000fe20003f04070 */
[----:B------:R-:W-:-:S12]  /*0bc0*/  @P6 BRA `(.L_x_6) ;  /* 0x0000000000306947 */ /* 0x000fd80003800000 */
[----:B------:R-:W-:Y:S04]  /*0bd0*/  LDS.64 R18, [R20+0x8] ;  /* 0x0000080014127984 */ /* 0x000fe80000000a00 */
[----:B------:R-:W0:Y:S02]  /*0be0*/  LDS.64 R16, [R20] ;  /* 0x0000000014107984 */ /* 0x000e240000000a00 */
[----:B0-----:R-:W-:-:S07]  /*0bf0*/  DADD R28, R18, R16 ;  /* 0x00000000121c7229 */ /* 0x001fce0000000010 */
[----:B------:R-:W-:Y:S04]  /*0c00*/  STS.64 [R20], R28 ;  /* 0x0000001c14007388 */ /* 0x000fe80000000a00 */
[----:B------:R-:W-:Y:S04]  /*0c10*/  LDS.64 R16, [R36+0x10] ;  /* 0x0000100024107984 */ /* 0x000fe80000000a00 */
[----:B------:R-:W0:Y:S02]  /*0c20*/  LDS.64 R22, [R8] ;  /* 0x0000000008167984 */ /* 0x000e240000000a00 */
[----:B0-----:R-:W-:-:S02]  /*0c30*/  DADD R22, R16, R22 ;  /* 0x0000000010167229 */ /* 0x001fc40000000016 */
[----:B------:R-:W-:Y:S05]  /*0c40*/  LDS.64 R16, [R8+0x8] ;  /* 0x0000080008107984 */ /* 0x000fea0000000a00 */
[----:B------:R-:W-:Y:S04]  /*0c50*/  STS.64 [R8], R22 ;  /* 0x0000001608007388 */ /* 0x000fe80000000a00 */
[----:B------:R-:W0:Y:S02]  /*0c60*/  LDS.64 R18, [R36+0x18] ;  /* 0x0000180024127984 */ /* 0x000e240000000a00 */
[----:B0-----:R-:W-:-:S07]  /*0c70*/  DADD R16, R18, R16 ;  /* 0x0000000012107229 */ /* 0x001fce0000000010 */
[----:B------:R0:W-:Y:S04]  /*0c80*/  STS.64 [R8+0x8], R16 ;  /* 0x0000081008007388 */ /* 0x0001e80000000a00 */
.L_x_6:
[----:B------:R-:W-:Y:S05]  /*0c90*/  BSYNC.RECONVERGENT B0 ;  /* 0x0000000000007941 */ /* 0x000fea0003800200 */
.L_x_5:
[----:B------:R-:W-:Y:S01]  /*0ca0*/  BAR.SYNC.DEFER_BLOCKING 0x0 ;  /* 0x0000000000007b1d */ /* 0x000fe20000010000 */
[----:B------:R-:W-:-:S05]  /*0cb0*/  ISETP.NE.AND P6, PT, R38, RZ, PT ;  /* 0x000000ff2600720c */ /* 0x000fca0003fc5270 */
[----:B------:R-:W-:Y:S04]  /*0cc0*/  BSSY.RECONVERGENT B0, `(.L_x_7) ;  /* 0x000000e000007945 */ /* 0x000fe80003800200 */
[----:B------:R-:W-:Y:S05]  /*0cd0*/  @P5 BRA `(.L_x_8) ;  /* 0x0000000000305947 */ /* 0x000fea0003800000 */
[----:B------:R-:W-:Y:S04]  /*0ce0*/  LDS.64 R18, [R9+0x10] ;  /* 0x0000100009127984 */ /* 0x000fe80000000a00 */
[----:B0-----:R-:W0:Y:S02]  /*0cf0*/  LDS.64 R16, [R9] ;  /* 0x0000000009107984 */ /* 0x001e240000000a00 */
        /* <DEDUP_REMOVED lines=10> */
.L_x_8:
[----:B------:R-:W-:Y:S05]  /*0da0*/  BSYNC.RECONVERGENT B0 ;  /* 0x0000000000007941 */ /* 0x000fea0003800200 */
.L_x_7:
[----:B------:R-:W-:Y:S01]  /*0db0*/  BAR.SYNC.DEFER_BLOCKING 0x0 ;  /* 0x0000000000007b1d */ /* 0x000fe20000010000 */
[----:B------:R-:W-:-:S05]  /*0dc0*/  ISETP.GT.U32.AND P5, PT, R38, 0x4a, PT ;  /* 0x0000004a2600780c */ /* 0x000fca0003fa4070 */
[----:B------:R-:W-:Y:S08]  /*0dd0*/  BSSY.RECONVERGENT B0, `(.L_x_9) ;  /* 0x000000e000007945 */ /* 0x000ff00003800200 */
[----:B------:R-:W-:Y:S05]  /*0de0*/  @P5 BRA `(.L_x_10) ;  /* 0x0000000000305947 */ /* 0x000fea0003800000 */
[----:B------:R-:W-:Y:S04]  /*0df0*/  LDS.64 R18, [R7+0x20] ;  /* 0x0000200007127984 */ /* 0x000fe80000000a00 */
[----:B0-2---:R-:W0:Y:S02]  /*0e00*/  LDS.64 R16, [R7] ;  /* 0x0000000007107984 */ /* 0x005e240000000a00 */
        /* <DEDUP_REMOVED lines=10> */
.L_x_10:
[----:B------:R-:W-:Y:S05]  /*0eb0*/  BSYNC.RECONVERGENT B0 ;  /* 0x0000000000007941 */ /* 0x000fea0003800200 */
.L_x_9:
[----:B------:R-:W-:Y:S06]  /*0ec0*/  BAR.SYNC.DEFER_BLOCKING 0x0 ;  /* 0x0000000000007b1d */ /* 0x000fec0000010000 */
[----:B------:R-:W-:Y:S04]  /*0ed0*/  BSSY.RECONVERGENT B0, `(.L_x_11) ;  /* 0x000000f000007945 */ /* 0x000fe80003800200 */
[----:B------:R-:W-:Y:S05]  /*0ee0*/  @P4 BRA `(.L_x_12) ;  /* 0x0000000000344947 */ /* 0x000fea0003800000 */
[----:B------:R-:W-:-:S05]  /*0ef0*/  IMAD R31, R38, 0x40, R7 ;  /* 0x00000040261f7824 */ /* 0x000fca00078e0207 */
[----:B------:R-:W-:Y:S04]  /*0f00*/  LDS.64 R18, [R31+0x40] ;  /* 0x000040001f127984 */ /* 0x000fe80000000a00 */
[----:B0-23--:R-:W0:Y:S02]  /*0f10*/  LDS.64 R16, [R31] ;  /* 0x000000001f107984 */ /* 0x00de240000000a00 */
        /* <DEDUP_REMOVED lines=10> */
.L_x_12:
[----:B------:R-:W-:Y:S05]  /*0fc0*/  BSYNC.RECONVERGENT B0 ;  /* 0x0000000000007941 */ /* 0x000fea0003800200 */
.L_x_11:
[----:B------:R-:W-:Y:S01]  /*0fd0*/  BAR.SYNC.DEFER_BLOCKING 0x0 ;  /* 0x0000000000007b1d */ /* 0x000fe20000010000 */
[----:B------:R-:W-:-:S05]  /*0fe0*/  IMAD R29, R38, 0x100, R25 ;  /* 0x00000100261d7824 */ /* 0x000fca00078e0219 */
[----:B------:R-:W-:Y:S04]  /*0ff0*/  BSSY.RECONVERGENT B0, `(.L_x_13) ;  /* 0x000000e000007945 */ /* 0x000fe80003800200 */
[----:B------:R-:W-:Y:S05]  /*1000*/  @P3 BRA `(.L_x_14) ;  /* 0x0000000000303947 */ /* 0x000fea0003800000 */
[----:B------:R-:W-:Y:S04]  /*1010*/  LDS.64 R18, [R2+0x80] ;  /* 0x0000800002127984 */ /* 0x000fe80000000a00 */
[----:B0-234-:R-:W0:Y:S02]  /*1020*/  LDS.64 R16, [R2] ;  /* 0x0000000002107984 */ /* 0x01de240000000a00 */
        /* <DEDUP_REMOVED lines=10> */
.L_x_14:
[----:B------:R-:W-:Y:S05]  /*10d0*/  BSYNC.RECONVERGENT B0 ;  /* 0x0000000000007941 */ /* 0x000fea0003800200 */
.L_x_13:
[----:B------:R-:W-:Y:S01]  /*10e0*/  BAR.SYNC.DEFER_BLOCKING 0x0 ;  /* 0x0000000000007b1d */ /* 0x000fe20000010000 */
[----:B0-----:R-:W-:-:S05]  /*10f0*/  IMAD R29, R38, 0x200, R29 ;  /* 0x00000200261d7824 */ /* 0x001fca00078e021d */
[----:B------:R-:W-:Y:S04]  /*1100*/  BSSY.RECONVERGENT B0, `(.L_x_15) ;  /* 0x000000e000007945 */ /* 0x000fe80003800200 */
[----:B------:R-:W-:Y:S05]  /*1110*/  @P2 BRA `(.L_x_16) ;  /* 0x0000000000302947 */ /* 0x000fea0003800000 */
[----:B------:R-:W-:Y:S04]  /*1120*/  LDS.64 R18, [R27+0x100] ;  /* 0x000100001b127984 */ /* 0x000fe80000000a00 */
[----:B--234-:R-:W0:Y:S02]  /*1130*/  LDS.64 R16, [R27] ;  /* 0x000000001b107984 */ /* 0x01ce240000000a00 */
        /* <DEDUP_REMOVED lines=10> */
.L_x_16:
[----:B------:R-:W-:Y:S05]  /*11e0*/  BSYNC.RECONVERGENT B0 ;  /* 0x0000000000007941 */ /* 0x000fea0003800200 */
.L_x_15:
[----:B------:R-:W-:Y:S01]  /*11f0*/  BAR.SYNC.DEFER_BLOCKING 0x0 ;  /* 0x0000000000007b1d */ /* 0x000fe20000010000 */
[C---:B------:R-:W-:Y:S02]  /*1200*/  IMAD R31, R38.reuse, 0x200, R27 ;  /* 0x00000200261f7824 */ /* 0x040fe400078e021b */
[----:B------:R-:W-:-:S03]  /*1210*/  IMAD R27, R38, 0x400, R29 ;  /* 0x00000400261b7824 */ /* 0x000fc600078e021d */
        /* <DEDUP_REMOVED lines=14> */
.L_x_18:
[----:B------:R-:W-:Y:S05]  /*1300*/  BSYNC.RECONVERGENT B0 ;  /* 0x0000000000007941 */ /* 0x000fea0003800200 */
.L_x_17:
[----:B------:R-:W-:Y:S06]  /*1310*/  BAR.SYNC.DEFER_BLOCKING 0x0 ;  /* 0x0000000000007b1d */ /* 0x000fec0000010000 */
[----:B------:R-:W-:Y:S04]  /*1320*/  BSSY.RECONVERGENT B0, `(.L_x_19) ;  /* 0x0000011000007945 */ /* 0x000fe80003800200 */
[----:B------:R-:W-:Y:S05]  /*1330*/  @P0 BRA `(.L_x_20) ;  /* 0x00000000003c0947 */ /* 0x000fea0003800000 */
[C---:B0-----:R-:W-:Y:S02]  /*1340*/  IMAD R29, R38.reuse, 0x400, R31 ;  /* 0x00000400261d7824 */ /* 0x041fe400078e021f */
[C---:B------:R-:W-:Y:S02]  /*1350*/  IMAD R26, R38.reuse, 0x800, R0 ;  /* 0x00000800261a7824 */ /* 0x040fe400078e0200 */
[----:B------:R-:W-:Y:S01]  /*1360*/  IMAD R27, R38, 0x800, R27 ;  /* 0x00000800261b7824 */ /* 0x000fe200078e021b */
        /* <DEDUP_REMOVED lines=12> */
.L_x_20:
[----:B------:R-:W-:Y:S05]  /*1430*/  BSYNC.RECONVERGENT B0 ;  /* 0x0000000000007941 */ /* 0x000fea0003800200 */
.L_x_19:
[----:B------:R-:W-:Y:S06]  /*1440*/  BAR.SYNC.DEFER_BLOCKING 0x0 ;  /* 0x0000000000007b1d */ /* 0x000fec0000010000 */
[----:B------:R-:W-:Y:S04]  /*1450*/  BSSY.RECONVERGENT B0, `(.L_x_21) ;  /* 0x0000011000007945 */ /* 0x000fe80003800200 */
[----:B------:R-:W-:Y:S05]  /*1460*/  @P6 BRA `(.L_x_22) ;  /* 0x00000000003c6947 */ /* 0x000fea0003800000 */
[----:B------:R-:W5:Y:S01]  /*1470*/  S2UR UR5, SR_CgaCtaId ;  /* 0x00000000000579c3 */ /* 0x000f620000008800 */
[----:B------:R-:W-:Y:S02]  /*1480*/  UMOV UR4, 0x400 ;  /* 0x0000040000047882 */ /* 0x000fe40000000000 */
[----:B-----5:R-:W-:-:S09]  /*1490*/  ULEA UR4, UR5, UR4, 0x18 ;  /* 0x0000000405047291 */ /* 0x020fd2000f8ec0ff */
[----:B0-----:R-:W-:Y:S04]  /*14a0*/  LDS.64 R28, [UR4+0x2d80] ;  /* 0x002d8004ff1c7984 */ /* 0x001fe80008000a00 */
[----:B------:R-:W0:Y:S04]  /*14b0*/  LDS.64 R26, [UR4+0x2580] ;  /* 0x00258004ff1a7984 */ /* 0x000e280008000a00 */
[----:B----4-:R-:W-:Y:S04]  /*14c0*/  LDS.64 R24, [UR4+0x4840] ;  /* 0x00484004ff187984 */ /* 0x010fe80008000a00 */
[----:B------:R-:W4:Y:S04]  /*14d0*/  LDS.64 R22, [UR4+0x3840] ;  /* 0x00384004ff167984 */ /* 0x000f280008000a00 */
[----:B------:R-:W-:Y:S04]  /*14e0*/  LDS.64 R18, [UR4+0x4848] ;  /* 0x00484804ff127984 */ /* 0x000fe80008000a00 */
[----:B--23--:R-:W2:Y:S01]  /*14f0*/  LDS.64 R16, [UR4+0x3848] ;  /* 0x00384804ff107984 */ /* 0x00cea20008000a00 */
[----:B0-----:R-:W-:-:S07]  /*1500*/  DADD R26, R28, R26 ;  /* 0x000000001c1a7229 */ /* 0x001fce000000001a */
[----:B------:R0:W-:Y:S01]  /*1510*/  STS.64 [UR4+0x2580], R26 ;  /* 0x0025801aff007988 */ /* 0x0001e20008000a04 */
[----:B----4-:R-:W-:-:S07]  /*1520*/  DADD R22, R24, R22 ;  /* 0x0000000018167229 */ /* 0x010fce0000000016 */
[----:B------:R0:W-:Y:S01]  /*1530*/  STS.64 [UR4+0x3840], R22 ;  /* 0x00384016ff007988 */ /* 0x0001e20008000a04 */
[----:B--2---:R-:W-:-:S07]  /*1540*/  DADD R16, R18, R16 ;  /* 0x0000000012107229 */ /* 0x004fce0000000010 */
[----:B------:R0:W-:Y:S04]  /*1550*/  STS.64 [UR4+0x3848], R16 ;  /* 0x00384810ff007988 */ /* 0x0001e80008000a04 */
.L_x_22:
[----:B------:R-:W-:Y:S05]  /*1560*/  BSYNC.RECONVERGENT B0 ;  /* 0x0000000000007941 */ /* 0x000fea0003800200 */
.L_x_21:
        /* <DEDUP_REMOVED lines=18> */
.L_x_24:
[----:B------:R-:W-:Y:S05]  /*1690*/  BSYNC.RECONVERGENT B0 ;  /* 0x0000000000007941 */ /* 0x000fea0003800200 */
.L_x_23:
[----:B------:R-:W5:Y:S08]  /*16a0*/  S2UR UR5, SR_CgaCtaId ;  /* 0x00000000000579c3 */ /* 0x000f700000008800 */
[----:B------:R-:W-:Y:S01]  /*16b0*/  BAR.SYNC.DEFER_BLOCKING 0x0 ;  /* 0x0000000000007b1d */ /* 0x000fe20000010000 */
[----:B------:R-:W-:-:S05]  /*16c0*/  IMAD.MOV.U32 R18, RZ, RZ, 0x1 ;  /* 0x00000001ff127424 */ /* 0x000fca00078e00ff */
[----:B------:R-:W-:Y:S02]  /*16d0*/  UMOV UR4, 0x400 ;  /* 0x0000040000047882 */ /* 0x000fe40000000000 */
[----:B-----5:R-:W-:-:S09]  /*16e0*/  ULEA UR4, UR5, UR4, 0x18 ;  /* 0x0000000405047291 */ /* 0x020fd2000f8ec0ff */
[----:B------:R-:W5:Y:S04]  /*16f0*/  LDS.64 R46, [UR4+0x2580] ;  /* 0x00258004ff2e7984 */ /* 0x000f680008000a00 */
[----:B----4-:R-:W4:Y:S01]  /*1700*/  LDS.64 R24, [UR4+0x3840] ;  /* 0x00384004ff187984 */ /* 0x010f220008000a00 */
[----:B-----5:R-:W0:Y:S01]  /*1710*/  MUFU.RCP64H R19, R47 ;  /* 0x0000002f00137308 */ /* 0x020e220000001800 */
[----:B----4-:R-:W-:Y:S01]  /*1720*/  FSETP.GEU.AND P1, PT, |R25|, 6.5827683646048100446e-37, PT ;  /* 0x036000001900780b */ /* 0x010fe20003f2e200 */
[----:B0-23--:R-:W-:-:S08]  /*1730*/  DFMA R16, -R46, R18, 1 ;  /* 0x3ff000002e10742b */ /* 0x00dfd00000000112 */
[----:B------:R-:W-:-:S08]  /*1740*/  DFMA R16, R16, R16, R16 ;  /* 0x000000101010722b */ /* 0x000fd00000000010 */
[----:B------:R-:W-:-:S08]  /*1750*/  DFMA R16, R18, R16, R18 ;  /* 0x000000101210722b */ /* 0x000fd00000000012 */
[----:B------:R-:W-:-:S08]  /*1760*/  DFMA R18, -R46, R16, 1 ;  /* 0x3ff000002e12742b */ /* 0x000fd00000000110 */
[----:B------:R-:W-:-:S08]  /*1770*/  DFMA R18, R16, R18, R16 ;  /* 0x000000121012722b */ /* 0x000fd00000000010 */
[----:B------:R-:W-:-:S08]  /*1780*/  DMUL R16, R24, R18 ;  /* 0x0000001218107228 */ /* 0x000fd00000000000 */
[----:B------:R-:W-:-:S08]  /*1790*/  DFMA R40, -R46, R16, R24 ;  /* 0x000000102e28722b */ /* 0x000fd00000000118 */
[----:B------:R-:W-:-:S10]  /*17a0*/  DFMA R40, R18, R40, R16 ;  /* 0x000000281228722b */ /* 0x000fd40000000010 */
[----:B------:R-:W-:-:S05]  /*17b0*/  FFMA R16, RZ, R47, R41 ;  /* 0x0000002fff107223 */ /* 0x000fca0000000029 */
[----:B------:R-:W-:-:S13]  /*17c0*/  FSETP.GT.AND P0, PT, |R16|, 1.469367938527859385e-39, PT ;  /* 0x001000001000780b */ /* 0x000fda0003f04200 */
[----:B------:R-:W-:Y:S05]  /*17d0*/  @P0 BRA P1, `(.L_x_25) ;  /* 0x0000000000180947 */ /* 0x000fea0000800000 */
[----:B------:R-:W-:Y:S01]  /*17e0*/  IMAD.MOV.U32 R18, RZ, RZ, R46 ;  /* 0x000000ffff127224 */ /* 0x000fe200078e002e */
[----:B------:R-:W-:Y:S01]  /*17f0*/  MOV R42, 0x1820 ;  /* 0x00001820002a7802 */ /* 0x000fe20000000f00 */
[----:B------:R-:W-:-:S07]  /*1800*/  IMAD.MOV.U32 R19, RZ, RZ, R47 ;  /* 0x000000ffff137224 */ /* 0x000fce00078e002f */
[----:B-1----:R-:W-:Y:S05]  /*1810*/  CALL.REL.NOINC `($__internal_0_$__cuda_sm20_div_rn_f64_full) ;  /* 0x0000000400787944 */ /* 0x002fea0003c00000 */
[----:B------:R-:W-:Y:S02]  /*1820*/  IMAD.MOV.U32 R40, RZ, RZ, R16 ;  /* 0x000000ffff287224 */ /* 0x000fe400078e0010 */
[----:B------:R-:W-:-:S07]  /*1830*/  IMAD.MOV.U32 R41, RZ, RZ, R17 ;  /* 0x000000ffff297224 */ /* 0x000fce00078e0011 */
.L_x_25:
[----:B------:R-:W0:Y:S01]  /*1840*/  S2UR UR5, SR_CgaCtaId ;  /* 0x00000000000579c3 */ /* 0x000e220000008800 */
[----:B------:R-:W2:Y:S01]  /*1850*/  MUFU.RCP64H R17, R47 ;  /* 0x0000002f00117308 */ /* 0x000ea20000001800 */
[----:B------:R-:W-:Y:S01]  /*1860*/  UMOV UR4, 0x400 ;  /* 0x0000040000047882 */ /* 0x000fe20000000000 */
[----:B------:R-:W-:Y:S01]  /*1870*/  MOV R16, 0x1 ;  /* 0x0000000100107802 */ /* 0x000fe20000000f00 */
[----:B------:R-:W-:-:S05]  /*1880*/  DADD R12, R40, -R12 ;  /* 0x00000000280c7229 */ /* 0x000fca000000080c */
[----:B--2---:R-:W-:Y:S01]  /*1890*/  DFMA R18, -R46, R16, 1 ;  /* 0x3ff000002e12742b */ /* 0x004fe20000000110 */
[----:B0-----:R-:W-:-:S07]  /*18a0*/  ULEA UR4, UR5, UR4, 0x18 ;  /* 0x0000000405047291 */ /* 0x001fce000f8ec0ff */
[----:B------:R-:W-:Y:S02]  /*18b0*/  DFMA R18, R18, R18, R18 ;  /* 0x000000121212722b */ /* 0x000fe40000000012 */
[----:B------:R-:W0:Y:S06]  /*18c0*/  LDS.64 R24, [UR4+0x3848] ;  /* 0x00384804ff187984 */ /* 0x000e2c0008000a00 */
[----:B------:R-:W-:-:S08]  /*18d0*/  DFMA R18, R16, R18, R16 ;  /* 0x000000121012722b */ /* 0x000fd00000000010 */
[----:B------:R-:W-:-:S08]  /*18e0*/  DFMA R16, -R46, R18, 1 ;  /* 0x3ff000002e10742b */ /* 0x000fd00000000112 */
[----:B------:R-:W-:-:S08]  /*18f0*/  DFMA R16, R18, R16, R18 ;  /* 0x000000101210722b */ /* 0x000fd00000000012 */
[----:B0-----:R-:W-:Y:S01]  /*1900*/  DMUL R22, R16, R24 ;  /* 0x0000001810167228 */ /* 0x001fe20000000000 */
[----:B------:R-:W-:-:S07]  /*1910*/  FSETP.GEU.AND P1, PT, |R25|, 6.5827683646048100446e-37, PT ;  /* 0x036000001900780b */ /* 0x000fce0003f2e200 */
        /* <DEDUP_REMOVED lines=9> */
.L_x_26:
[----:B------:R-:W-:Y:S01]  /*19b0*/  DADD R22, R16, -R14 ;  /* 0x0000000010167229 */ /* 0x000fe2000000080e */
[----:B------:R-:W-:Y:S01]  /*19c0*/  IMAD.MOV.U32 R18, RZ, RZ, RZ ;  /* 0x000000ffff127224 */ /* 0x000fe200078e00ff */
[----:B------:R-:W-:Y:S01]  /*19d0*/  UMOV UR4, 0xffffffff ;  /* 0xffffffff00047882 */ /* 0x000fe20000000000 */
[----:B------:R-:W-:Y:S01]  /*19e0*/  IMAD.MOV.U32 R14, RZ, RZ, R13 ;  /* 0x000000ffff0e7224 */ /* 0x000fe200078e000d */
[----:B------:R-:W-:Y:S02]  /*19f0*/  UMOV UR5, 0x7fefffff ;  /* 0x7fefffff00057882 */ /* 0x000fe40000000000 */
[----:B------:R-:W-:Y:S02]  /*1a00*/  UMOV UR6, UR5 ;  /* 0x0000000500067c82 */ /* 0x000fe40008000000 */
[----:B------:R-:W-:Y:S02]  /*1a10*/  DSETP.MAX.AND P0, P1, |R12|, |R22|, PT ;  /* 0x400000160c00722a */ /* 0x000fe4000390f200 */
[----:B------:R-:W-:-:S02]  /*1a20*/  IMAD.MOV.U32 R19, RZ, RZ, R23 ;  /* 0x000000ffff137224 */ /* 0x000fc400078e0017 */
[----:B------:R-:W-:-:S03]  /*1a30*/  IMAD.MOV.U32 R15, RZ, RZ, R22 ;  /* 0x000000ffff0f7224 */ /* 0x000fc600078e0016 */
[----:B------:R-:W-:Y:S01]  /*1a40*/  FSEL R25, |R14|, |R19|, P0 ;  /* 0x400000130e197208 */ /* 0x000fe20000000200 */
[----:B------:R-:W-:-:S05]  /*1a50*/  IMAD.MOV.U32 R14, RZ, RZ, R12 ;  /* 0x000000ffff0e7224 */ /* 0x000fca00078e000c */
[----:B------:R-:W-:Y:S02]  /*1a60*/  SEL R14, R14, R15, P0 ;  /* 0x0000000f0e0e7207 */ /* 0x000fe40000000000 */
[----:B------:R-:W-:-:S05]  /*1a70*/  @P1 LOP3.LUT R25, R19, 0x80000, RZ, 0xfc, !PT ;  /* 0x0008000013191812 */ /* 0x000fca00078efcff */
[----:B------:R-:W-:-:S05]  /*1a80*/  IMAD.MOV.U32 R15, RZ, RZ, R25 ;  /* 0x000000ffff0f7224 */ /* 0x000fca00078e0019 */
[----:B------:R-:W-:-:S04]  /*1a90*/  LOP3.LUT R28, R15, 0xffc00000, RZ, 0xc0, !PT ;  /* 0xffc000000f1c7812 */ /* 0x000fc800078ec0ff */
[C---:B------:R-:W-:Y:S02]  /*1aa0*/  LOP3.LUT R19, R28.reuse, 0x7fd00000, RZ, 0x3c, !PT ;  /* 0x7fd000001c137812 */ /* 0x040fe400078e3cff */
[----:B------:R-:W-:Y:S01]  /*1ab0*/  LOP3.LUT R29, R28, 0x100000, RZ, 0xfc, !PT ;  /* 0x001000001c1d7812 */ /* 0x000fe200078efcff */
[----:B------:R-:W-:-:S03]  /*1ac0*/  IMAD.MOV.U32 R28, RZ, RZ, RZ ;  /* 0x000000ffff1c7224 */ /* 0x000fc600078e00ff */
        /* <DEDUP_REMOVED lines=8> */
[----:B------:R-:W-:-:S10]  /*1b50*/  DFMA R22, R18, R18, R12 ;  /* 0x000000121216722b */ /* 0x000fd4000000000c */
[C---:B------:R-:W-:Y:S02]  /*1b60*/  FSEL R27, R22.reuse, R12, !P1 ;  /* 0x0000000c161b7208 */ /* 0x040fe40004800000 */
[C---:B------:R-:W-:Y:S02]  /*1b70*/  FSEL R13, R23.reuse, R13, !P1 ;  /* 0x0000000d170d7208 */ /* 0x040fe40004800000 */
[----:B------:R-:W-:Y:S01]  /*1b80*/  FSEL R26, R22, R27, P0 ;  /* 0x0000001b161a7208 */ /* 0x000fe20000000000 */
[----:B------:R-:W-:Y:S01]  /*1b90*/  IMAD.MOV.U32 R22, RZ, RZ, RZ ;  /* 0x000000ffff167224 */ /* 0x000fe200078e00ff */
[----:B------:R-:W-:Y:S01]  /*1ba0*/  FSEL R27, R23, R13, P0 ;  /* 0x0000000d171b7208 */ /* 0x000fe20000000000 */
[----:B------:R-:W-:-:S05]  /*1bb0*/  IMAD.U32 R13, RZ, RZ, UR6 ;  /* 0x00000006ff0d7e24 */ /* 0x000fca000f8e00ff */
[----:B------:R-:W-:-:S08]  /*1bc0*/  DFMA R24, R24, R24, R26 ;  /* 0x000000181818722b */ /* 0x000fd0000000001a */
[----:B------:R-:W-:Y:S01]  /*1bd0*/  DSETP.MIN.AND P0, P1, R24, UR4, PT ;  /* 0x0000000418007e2a */ /* 0x000fe2000b900000 */
[----:B------:R-:W-:Y:S01]  /*1be0*/  UMOV UR5, 0x3f1a36e2 ;  /* 0x3f1a36e200057882 */ /* 0x000fe20000000000 */
        /* <DEDUP_REMOVED lines=9> */
[----:B------:R-:W0:Y:S01]  /*1c80*/  MUFU.RSQ64H R23, R31 ;  /* 0x0000001f00177308 */ /* 0x000e220000001c00 */
[----:B------:R-:W-:Y:S01]  /*1c90*/  UMOV UR4, 0xeb1c432d ;  /* 0xeb1c432d00047882 */ /* 0x000fe20000000000 */
[----:B0-----:R-:W-:-:S08]  /*1ca0*/  DMUL R18, R22, R22 ;  /* 0x0000001616127228 */ /* 0x001fd00000000000 */
[----:B------:R-:W-:-:S08]  /*1cb0*/  DFMA R18, R30, -R18, 1 ;  /* 0x3ff000001e12742b */ /* 0x000fd00000000812 */
[----:B------:R-:W-:Y:S02]  /*1cc0*/  DFMA R12, R18, R12, 0.5 ;  /* 0x3fe00000120c742b */ /* 0x000fe4000000000c */
[----:B------:R-:W-:-:S08]  /*1cd0*/  DMUL R18, R22, R18 ;  /* 0x0000001216127228 */ /* 0x000fd00000000000 */
[----:B------:R-:W-:-:S08]  /*1ce0*/  DFMA R12, R12, R18, R22 ;  /* 0x000000120c0c722b */ /* 0x000fd00000000016 */
[----:B------:R-:W-:-:S08]  /*1cf0*/  DMUL R12, R24, R12 ;  /* 0x0000000c180c7228 */ /* 0x000fd00000000000 */
[----:B------:R-:W-:-:S10]  /*1d00*/  DMUL R12, R12, R28 ;  /* 0x0000001c0c0c7228 */ /* 0x000fd40000000000 */
[-C--:B------:R-:W-:Y:S02]  /*1d10*/  FSEL R19, R12, R14.reuse, !P1 ;  /* 0x0000000e0c137208 */ /* 0x080fe40004800000 */
[-C--:B------:R-:W-:Y:S02]  /*1d20*/  FSEL R13, R13, R15.reuse, !P1 ;  /* 0x0000000f0d0d7208 */ /* 0x080fe40004800000 */
[----:B------:R-:W-:Y:S01]  /*1d30*/  FSEL R12, R19, R14, P0 ;  /* 0x0000000e130c7208 */ /* 0x000fe20000000000 */
[----:B------:R-:W-:Y:S01]  /*1d40*/  IMAD.MOV.U32 R14, RZ, RZ, R16 ;  /* 0x000000ffff0e7224 */ /* 0x000fe200078e0010 */
[----:B------:R-:W-:Y:S01]  /*1d50*/  FSEL R13, R13, R15, P0 ;  /* 0x0000000f0d0d7208 */ /* 0x000fe20000000000 */
[----:B------:R-:W-:-:S05]  /*1d60*/  IMAD.MOV.U32 R15, RZ, RZ, R17 ;  /* 0x000000ffff0f7224 */ /* 0x000fca00078e0011 */
[----:B------:R-:W-:Y:S01]  /*1d70*/  DSETP.GE.AND P0, PT, R12, UR4, PT ;  /* 0x000000040c007e2a */ /* 0x000fe2000bf06000 */
[----:B------:R-:W-:Y:S01]  /*1d80*/  MOV R12, R40 ;  /* 0x00000028000c7202 */ /* 0x000fe20000000f00 */
[----:B------:R-:W-:-:S12]  /*1d90*/  IMAD.MOV.U32 R13, RZ, RZ, R41 ;  /* 0x000000ffff0d7224 */ /* 0x000fd800078e0029 */
[----:B------:R-:W-:Y:S05]  /*1da0*/  @P0 BRA `(.L_x_27) ;  /* 0xffffffe400480947 */ /* 0x000fea000383ffff */
[----:B------:R-:W0:Y:S02]  /*1db0*/  LDC.64 R2, c[0x0][0x388] ;  /* 0x0000e200ff027b82 */ /* 0x000e240000000a00 */
[----:B0-----:R-:W-:-:S05]  /*1dc0*/  IMAD.WIDE R4, R4, 0x8, R2 ;  /* 0x0000000804047825 */ /* 0x001fca00078e0202 */
[----:B------:R-:W-:Y:S04]  /*1dd0*/  STG.E.64 desc[UR8][R4.64], R40 ;  /* 0x0000002804007986 */ /* 0x000fe8000c101b08 */
[----:B------:R-:W-:Y:S01]  /*1de0*/  STG.E.64 desc[UR8][R4.64+0x8], R16 ;  /* 0x0000081004007986 */ /* 0x000fe2000c101b08 */
[----:B------:R-:W-:Y:S05]  /*1df0*/  EXIT ;  /* 0x000000000000794d */ /* 0x000fea0003800000 */
        .weak           $__internal_0_$__cuda_sm20_div_rn_f64_full
        .type           $__internal_0_$__cuda_sm20_div_rn_f64_full,@function
        .size           $__internal_0_$__cuda_sm20_div_rn_f64_full,(.L_x_34 - $__internal_0_$__cuda_sm20_div_rn_f64_full)
$__internal_0_$__cuda_sm20_div_rn_f64_full:
[C---:B------:R-:W-:Y:S01]  /*1e00*/  FSETP.GEU.AND P0, PT, |R19|.reuse, 1.469367938527859385e-39, PT ;  /* 0x001000001300780b */ /* 0x040fe20003f0e200 */
[----:B------:R-:W-:Y:S01]  /*1e10*/  IMAD.MOV.U32 R22, RZ, RZ, 0x1 ;  /* 0x00000001ff167424 */ /* 0x000fe200078e00ff */
[C---:B------:R-:W-:Y:S01]  /*1e20*/  LOP3.LUT R16, R19.reuse, 0x800fffff, RZ, 0xc0, !PT ;  /* 0x800fffff13107812 */ /* 0x040fe200078ec0ff */
[----:B------:R-:W-:Y:S01]  /*1e30*/  IMAD.MOV.U32 R39, RZ, RZ, 0x1ca00000 ;  /* 0x1ca00000ff277424 */ /* 0x000fe200078e00ff */
[----:B------:R-:W-:Y:S02]  /*1e40*/  LOP3.LUT R37, R19, 0x7ff00000, RZ, 0xc0, !PT ;  /* 0x7ff0000013257812 */ /* 0x000fe400078ec0ff */
[----:B------:R-:W-:Y:S01]  /*1e50*/  LOP3.LUT R17, R16, 0x3ff00000, RZ, 0xfc, !PT ;  /* 0x3ff0000010117812 */ /* 0x000fe200078efcff */
[----:B------:R-:W-:-:S06]  /*1e60*/  IMAD.MOV.U32 R16, RZ, RZ, R18 ;  /* 0x000000ffff107224 */ /* 0x000fcc00078e0012 */
[----:B------:R-:W-:-:S06]  /*1e70*/  @!P0 DMUL R16, R18, 8.98846567431157953865e+307 ;  /* 0x7fe0000012108828 */ /* 0x000fcc0000000000 */
[----:B------:R-:W0:Y:S02]  /*1e80*/  MUFU.RCP64H R23, R17 ;  /* 0x0000001100177308 */ /* 0x000e240000001800 */
[----:B0-----:R-:W-:-:S08]  /*1e90*/  DFMA R28, R22, -R16, 1 ;  /* 0x3ff00000161c742b */ /* 0x001fd00000000810 */
[----:B------:R-:W-:-:S08]  /*1ea0*/  DFMA R28, R28, R28, R28 ;  /* 0x0000001c1c1c722b */ /* 0x000fd0000000001c */
[----:B------:R-:W-:Y:S01]  /*1eb0*/  DFMA R28, R22, R28, R22 ;  /* 0x0000001c161c722b */ /* 0x000fe20000000016 */
[----:B------:R-:W-:Y:S02]  /*1ec0*/  IMAD.MOV.U32 R23, RZ, RZ, R25 ;  /* 0x000000ffff177224 */ /* 0x000fe400078e0019 */
[----:B------:R-:W-:-:S03]  /*1ed0*/  IMAD.MOV.U32 R22, RZ, RZ, R24 ;  /* 0x000000ffff167224 */ /* 0x000fc600078e0018 */
[----:B------:R-:W-:Y:S02]  /*1ee0*/  LOP3.LUT R44, R23, 0x7ff00000, RZ, 0xc0, !PT ;  /* 0x7ff00000172c7812 */ /* 0x000fe400078ec0ff */
[----:B------:R-:W-:Y:S01]  /*1ef0*/  DFMA R26, R28, -R16, 1 ;  /* 0x3ff000001c1a742b */ /* 0x000fe20000000810 */
[----:B------:R-:W-:Y:S01]  /*1f00*/  IMAD.MOV.U32 R24, RZ, RZ, R22 ;  /* 0x000000ffff187224 */ /* 0x000fe200078e0016 */
[----:B------:R-:W-:Y:S01]  /*1f10*/  ISETP.GE.U32.AND P1, PT, R44, R37, PT ;  /* 0x000000252c00720c */ /* 0x000fe20003f26070 */
[----:B------:R-:W-:-:S03]  /*1f20*/  IMAD.MOV.U32 R43, RZ, RZ, R44 ;  /* 0x000000ffff2b7224 */ /* 0x000fc600078e002c */
[----:B------:R-:W-:Y:S02]  /*1f30*/  SEL R25, R39, 0x63400000, !P1 ;  /* 0x6340000027197807 */ /* 0x000fe40004800000 */
[----:B------:R-:W-:Y:S01]  /*1f40*/  DFMA R26, R28, R26, R28 ;  /* 0x0000001a1c1a722b */ /* 0x000fe2000000001c */
[----:B------:R-:W-:Y:S02]  /*1f50*/  FSETP.GEU.AND P1, PT, |R23|, 1.469367938527859385e-39, PT ;  /* 0x001000001700780b */ /* 0x000fe40003f2e200 */
[----:B------:R-:W-:-:S11]  /*1f60*/  LOP3.LUT R25, R25, 0x800fffff, R23, 0xf8, !PT ;  /* 0x800fffff19197812 */ /* 0x000fd600078ef817 */
[----:B------:R-:W-:Y:S05]  /*1f70*/  @P1 BRA `(.L_x_28) ;  /* 0x0000000000201947 */ /* 0x000fea0003800000 */
[----:B------:R-:W-:Y:S01]  /*1f80*/  LOP3.LUT R29, R19, 0x7ff00000, RZ, 0xc0, !PT ;  /* 0x7ff00000131d7812 */ /* 0x000fe200078ec0ff */
[----:B------:R-:W-:-:S03]  /*1f90*/  IMAD.MOV.U32 R28, RZ, RZ, RZ ;  /* 0x000000ffff1c7224 */ /* 0x000fc600078e00ff */
[----:B------:R-:W-:-:S04]  /*1fa0*/  ISETP.GE.U32.AND P1, PT, R44, R29, PT ;  /* 0x0000001d2c00720c */ /* 0x000fc80003f26070 */
[----:B------:R-:W-:-:S04]  /*1fb0*/  SEL R29, R39, 0x63400000, !P1 ;  /* 0x63400000271d7807 */ /* 0x000fc80004800000 */
[----:B------:R-:W-:-:S04]  /*1fc0*/  LOP3.LUT R29, R29, 0x80000000, R23, 0xf8, !PT ;  /* 0x800000001d1d7812 */ /* 0x000fc800078ef817 */
[----:B------:R-:W-:-:S06]  /*1fd0*/  LOP3.LUT R29, R29, 0x100000, RZ, 0xfc, !PT ;  /* 0x001000001d1d7812 */ /* 0x000fcc00078efcff */
[----:B------:R-:W-:-:S10]  /*1fe0*/  DFMA R24, R24, 2, -R28 ;  /* 0x400000001818782b */ /* 0x000fd4000000081c */
[----:B------:R-:W-:-:S07]  /*1ff0*/  LOP3.LUT R43, R25, 0x7ff00000, RZ, 0xc0, !PT ;  /* 0x7ff00000192b7812 */ /* 0x000fce00078ec0ff */
.L_x_28:
[----:B------:R-:W-:Y:S01]  /*2000*/  DMUL R28, R26, R24 ;  /* 0x000000181a1c7228 */ /* 0x000fe20000000000 */
[----:B------:R-:W-:-:S07]  /*2010*/  @!P0 LOP3.LUT R37, R17, 0x7ff00000, RZ, 0xc0, !PT ;  /* 0x7ff0000011258812 */ /* 0x000fce00078ec0ff */
[----:B------:R-:W-:-:S08]  /*2020*/  DFMA R30, R28, -R16, R24 ;  /* 0x800000101c1e722b */ /* 0x000fd00000000018 */
[----:B------:R-:W-:Y:S01]  /*2030*/  DFMA R30, R26, R30, R28 ;  /* 0x0000001e1a1e722b */ /* 0x000fe2000000001c */
[----:B------:R-:W-:-:S05]  /*2040*/  VIADD R26, R43, 0xffffffff ;  /* 0xffffffff2b1a7836 */ /* 0x000fca0000000000 */
[----:B------:R-:W-:Y:S01]  /*2050*/  ISETP.GT.U32.AND P0, PT, R26, 0x7feffffe, PT ;  /* 0x7feffffe1a00780c */ /* 0x000fe20003f04070 */
[----:B------:R-:W-:-:S05]  /*2060*/  VIADD R26, R37, 0xffffffff ;  /* 0xffffffff251a7836 */ /* 0x000fca0000000000 */
[----:B------:R-:W-:-:S13]  /*2070*/  ISETP.GT.U32.OR P0, PT, R26, 0x7feffffe, P0 ;  /* 0x7feffffe1a00780c */ /* 0x000fda0000704470 */
[----:B------:R-:W-:Y:S05]  /*2080*/  @P0 BRA `(.L_x_29) ;  /* 0x00000000006c0947 */ /* 0x000fea0003800000 */
[----:B------:R-:W-:-:S04]  /*2090*/  LOP3.LUT R23, R19, 0x7ff00000, RZ, 0xc0, !PT ;  /* 0x7ff0000013177812 */ /* 0x000fc800078ec0ff */
[CC--:B------:R-:W-:Y:S02]  /*20a0*/  VIADDMNMX R22, R44.reuse, -R23.reuse, 0xb9600000, !PT ;  /* 0xb96000002c167446 */ /* 0x0c0fe40007800917 */
[----:B------:R-:W-:Y:S02]  /*20b0*/  ISETP.GE.U32.AND P0, PT, R44, R23, PT ;  /* 0x000000172c00720c */ /* 0x000fe40003f06070 */
[----:B------:R-:W-:Y:S02]  /*20c0*/  VIMNMX R22, PT, PT, R22, 0x46a00000, PT ;  /* 0x46a0000016167848 */ /* 0x000fe40003fe0100 */
[----:B------:R-:W-:-:S05]  /*20d0*/  SEL R39, R39, 0x63400000, !P0 ;  /* 0x6340000027277807 */ /* 0x000fca0004000000 */
[----:B------:R-:W-:Y:S01]  /*20e0*/  IMAD.IADD R28, R22, 0x1, -R39 ;  /* 0x00000001161c7824 */ /* 0x000fe200078e0a27 */
[----:B------:R-:W-:-:S03]  /*20f0*/  MOV R22, RZ ;  /* 0x000000ff00167202 */ /* 0x000fc60000000f00 */
[----:B------:R-:W-:-:S06]  /*2100*/  VIADD R23, R28, 0x7fe00000 ;  /* 0x7fe000001c177836 */ /* 0x000fcc0000000000 */
[----:B------:R-:W-:-:S10]  /*2110*/  DMUL R26, R30, R22 ;  /* 0x000000161e1a7228 */ /* 0x000fd40000000000 */
[----:B------:R-:W-:-:S13]  /*2120*/  FSETP.GTU.AND P0, PT, |R27|, 1.469367938527859385e-39, PT ;  /* 0x001000001b00780b */ /* 0x000fda0003f0c200 */
[----:B------:R-:W-:Y:S05]  /*2130*/  @P0 BRA `(.L_x_30) ;  /* 0x0000000000940947 */ /* 0x000fea0003800000 */
[----:B------:R-:W-:Y:S01]  /*2140*/  DFMA R16, R30, -R16, R24 ;  /* 0x800000101e10722b */ /* 0x000fe20000000018 */
[----:B------:R-:W-:-:S09]  /*2150*/  IMAD.MOV.U32 R22, RZ, RZ, RZ ;  /* 0x000000ffff167224 */ /* 0x000fd200078e00ff */
[C---:B------:R-:W-:Y:S02]  /*2160*/  FSETP.NEU.AND P0, PT, R17.reuse, RZ, PT ;  /* 0x000000ff1100720b */ /* 0x040fe40003f0d000 */
[----:B------:R-:W-:-:S04]  /*2170*/  LOP3.LUT R19, R17, 0x80000000, R19, 0x48, !PT ;  /* 0x8000000011137812 */ /* 0x000fc800078e4813 */
[----:B------:R-:W-:-:S07]  /*2180*/  LOP3.LUT R23, R19, R23, RZ, 0xfc, !PT ;  /* 0x0000001713177212 */ /* 0x000fce00078efcff */
[----:B------:R-:W-:Y:S05]  /*2190*/  @!P0 BRA `(.L_x_30) ;  /* 0x00000000007c8947 */ /* 0x000fea0003800000 */
[----:B------:R-:W-:Y:S01]  /*21a0*/  IMAD.MOV R17, RZ, RZ, -R28 ;  /* 0x000000ffff117224 */ /* 0x000fe200078e0a1c */
[----:B------:R-:W-:Y:S01]  /*21b0*/  DMUL.RP R22, R30, R22 ;  /* 0x000000161e167228 */ /* 0x000fe20000008000 */
[----:B------:R-:W-:-:S06]  /*21c0*/  IMAD.MOV.U32 R16, RZ, RZ, RZ ;  /* 0x000000ffff107224 */ /* 0x000fcc00078e00ff */
[----:B------:R-:W-:-:S03]  /*21d0*/  DFMA R16, R26, -R16, R30 ;  /* 0x800000101a10722b */ /* 0x000fc6000000001e */
[----:B------:R-:W-:-:S03]  /*21e0*/  LOP3.LUT R19, R23, R19, RZ, 0x3c, !PT ;  /* 0x0000001317137212 */ /* 0x000fc600078e3cff */
[----:B------:R-:W-:-:S04]  /*21f0*/  IADD3 R16, PT, PT, -R28, -0x43300000, RZ ;  /* 0xbcd000001c107810 */ /* 0x000fc80007ffe1ff */
[----:B------:R-:W-:-:S04]  /*2200*/  FSETP.NEU.AND P0, PT, |R17|, R16, PT ;  /* 0x000000101100720b */ /* 0x000fc80003f0d200 */
[----:B------:R-:W-:Y:S02]  /*2210*/  FSEL R26, R22, R26, !P0 ;  /* 0x0000001a161a7208 */ /* 0x000fe40004000000 */
[----:B------:R-:W-:Y:S01]  /*2220*/  FSEL R27, R19, R27, !P0 ;  /* 0x0000001b131b7208 */ /* 0x000fe20004000000 */
[----:B------:R-:W-:Y:S06]  /*2230*/  BRA `(.L_x_30) ;  /* 0x0000000000547947 */ /* 0x000fec0003800000 */
.L_x_29:
[----:B------:R-:W-:-:S14]  /*2240*/  DSETP.NAN.AND P0, PT, R22, R22, PT ;  /* 0x000000161600722a */ /* 0x000fdc0003f08000 */
[----:B------:R-:W-:Y:S05]  /*2250*/  @P0 BRA `(.L_x_31) ;  /* 0x0000000000440947 */ /* 0x000fea0003800000 */
[----:B------:R-:W-:-:S14]  /*2260*/  DSETP.NAN.AND P0, PT, R18, R18, PT ;  /* 0x000000121200722a */ /* 0x000fdc0003f08000 */
[----:B------:R-:W-:Y:S05]  /*2270*/  @P0 BRA `(.L_x_32) ;  /* 0x0000000000300947 */ /* 0x000fea0003800000 */
[----:B------:R-:W-:Y:S01]  /*2280*/  ISETP.NE.AND P0, PT, R43, R37, PT ;  /* 0x000000252b00720c */ /* 0x000fe20003f05270 */
[----:B------:R-:W-:Y:S02]  /*2290*/  IMAD.MOV.U32 R26, RZ, RZ, 0x0 ;  /* 0x00000000ff1a7424 */ /* 0x000fe400078e00ff */
[----:B------:R-:W-:-:S10]  /*22a0*/  IMAD.MOV.U32 R27, RZ, RZ, -0x80000 ;  /* 0xfff80000ff1b7424 */ /* 0x000fd400078e00ff */
[----:B------:R-:W-:Y:S05]  /*22b0*/  @!P0 BRA `(.L_x_30) ;  /* 0x0000000000348947 */ /* 0x000fea0003800000 */
[----:B------:R-:W-:Y:S02]  /*22c0*/  ISETP.NE.AND P0, PT, R43, 0x7ff00000, PT ;  /* 0x7ff000002b00780c */ /* 0x000fe40003f05270 */
[----:B------:R-:W-:Y:S02]  /*22d0*/  LOP3.LUT R27, R23, 0x80000000, R19, 0x48, !PT ;  /* 0x80000000171b7812 */ /* 0x000fe400078e4813 */
[----:B------:R-:W-:-:S13]  /*22e0*/  ISETP.EQ.OR P0, PT, R37, RZ, !P0 ;  /* 0x000000ff2500720c */ /* 0x000fda0004702670 */
[----:B------:R-:W-:Y:S01]  /*22f0*/  @P0 LOP3.LUT R16, R27, 0x7ff00000, RZ, 0xfc, !PT ;  /* 0x7ff000001b100812 */ /* 0x000fe200078efcff */
[----:B------:R-:W-:Y:S02]  /*2300*/  @!P0 IMAD.MOV.U32 R26, RZ, RZ, RZ ;  /* 0x000000ffff1a8224 */ /* 0x000fe400078e00ff */
[----:B------:R-:W-:Y:S02]  /*2310*/  @P0 IMAD.MOV.U32 R26, RZ, RZ, RZ ;  /* 0x000000ffff1a0224 */ /* 0x000fe400078e00ff */
[----:B------:R-:W-:Y:S01]  /*2320*/  @P0 IMAD.MOV.U32 R27, RZ, RZ, R16 ;  /* 0x000000ffff1b0224 */ /* 0x000fe200078e0010 */
[----:B------:R-:W-:Y:S06]  /*2330*/  BRA `(.L_x_30) ;  /* 0x0000000000147947 */ /* 0x000fec0003800000 */
.L_x_32:
[----:B------:R-:W-:Y:S01]  /*2340*/  LOP3.LUT R27, R19, 0x80000, RZ, 0xfc, !PT ;  /* 0x00080000131b7812 */ /* 0x000fe200078efcff */
[----:B------:R-:W-:Y:S01]  /*2350*/  IMAD.MOV.U32 R26, RZ, RZ, R18 ;  /* 0x000000ffff1a7224 */ /* 0x000fe200078e0012 */
[----:B------:R-:W-:Y:S06]  /*2360*/  BRA `(.L_x_30) ;  /* 0x0000000000087947 */ /* 0x000fec0003800000 */
.L_x_31:
[----:B------:R-:W-:Y:S01]  /*2370*/  LOP3.LUT R27, R23, 0x80000, RZ, 0xfc, !PT ;  /* 0x00080000171b7812 */ /* 0x000fe200078efcff */
[----:B------:R-:W-:-:S07]  /*2380*/  IMAD.MOV.U32 R26, RZ, RZ, R22 ;  /* 0x000000ffff1a7224 */ /* 0x000fce00078e0016 */
.L_x_30:
[----:B------:R-:W-:Y:S02]  /*2390*/  IMAD.MOV.U32 R43, RZ, RZ, 0x0 ;  /* 0x00000000ff2b7424 */ /* 0x000fe400078e00ff */
[----:B------:R-:W-:Y:S02]  /*23a0*/  IMAD.MOV.U32 R16, RZ, RZ, R26 ;  /* 0x000000ffff107224 */ /* 0x000fe400078e001a */
[----:B------:R-:W-:Y:S01]  /*23b0*/  IMAD.MOV.U32 R17, RZ, RZ, R27 ;  /* 0x000000ffff117224 */ /* 0x000fe200078e001b */
[----:B------:R-:W-:Y:S06]  /*23c0*/  RET.REL.NODEC R42 `(_Z9meanShiftPdS_) ;  /* 0xffffffdc2a0c7950 */ /* 0x000fec0003c3ffff */
.L_x_33:
[----:B------:R-:W-:-:S00]  /*23d0*/  BRA `(.L_x_33) ;  /* 0xfffffffc00fc7947 */ /* 0x000fc0000383ffff */
[----:B------:R-:W-:-:S00]  /*23e0*/  NOP ;  /* 0x0000000000007918 */ /* 0x000fc00000000000 */
        /* <DEDUP_REMOVED lines=9> */
.L_x_34:


//--------------------- .nv.shared._Z9meanShiftPdS_ --------------------------
	.section	.nv.shared._Z9meanShiftPdS_,"aw",@nobits
	.sectionflags	@""
	.align	8
.nv.shared._Z9meanShiftPdS_:
	.zero		25024


//--------------------- .nv.shared.reserved.0     --------------------------
	.section	.nv.shared.reserved.0,"aw",@nobits
	.weak		__nv_reservedSMEM_offset_0_alias
	.size		__nv_reservedSMEM_offset_0_alias, 0, 64
	.other		__nv_reservedSMEM_offset_0_alias,@"STO_CUDA_RESERVED_SHARED STV_DEFAULT"
__nv_reservedSMEM_offset_0_alias:
	.zero		0
	.zero		64


//--------------------- .nv.constant0._Z9meanShiftPdS_ --------------------------
	.section	.nv.constant0._Z9meanShiftPdS_,"a",@progbits
	.sectionflags	@""
	.align	4
.nv.constant0._Z9meanShiftPdS_:
	.zero		912


//--------------------- SYMBOLS --------------------------

	.type		.nv.reservedSmem.offset0,@object
	.size		.nv.reservedSmem.offset0,0x4
	.type		.nv.reservedSmem.cap,@object
	.size		.nv.reservedSmem.cap,0x4
